def matmul_kernel(
    a_ptr,
    b_ptr,
    c_ptr,
    M,
    N,
    K,
    stride_am,
    stride_ak,
    stride_bk,
    stride_bn,
    stride_cm,
    stride_cn,
    BLOCK_M: tl.constexpr,
    BLOCK_N: tl.constexpr,
    BLOCK_K: tl.constexpr,
    GROUP_M: tl.constexpr,
):
    pid = tl.program_id(axis=0)
    num_pid_m = tl.cdiv(M, BLOCK_M)
    num_pid_n = tl.cdiv(N, BLOCK_N)
    num_pid_in_group = GROUP_M * num_pid_n
    group_id = pid // num_pid_in_group
    first_pid_m = group_id * GROUP_M
    group_size_m = min(num_pid_m - first_pid_m, GROUP_M)
    pid_m = first_pid_m + ((pid % num_pid_in_group) % group_size_m)
    pid_n = (pid % num_pid_in_group) // group_size_m

    offs_am = (pid_m * BLOCK_M + tl.arange(0, BLOCK_M)) % M
    offs_bn = (pid_n * BLOCK_N + tl.arange(0, BLOCK_N)) % N
    offs_k = tl.arange(0, BLOCK_K)
    a_ptrs = a_ptr + offs_am[:, None] * stride_am + offs_k[None, :] * stride_ak
    b_ptrs = b_ptr + offs_k[:, None] * stride_bk + offs_bn[None, :] * stride_bn

    acc = tl.zeros((BLOCK_M, BLOCK_N), dtype=tl.float32)
    for kk in range(0, tl.cdiv(K, BLOCK_K)):
        a = tl.load(a_ptrs, mask=offs_k[None, :] < K - kk * BLOCK_K, other=0.0)
        b = tl.load(b_ptrs, mask=offs_k[:, None] < K - kk * BLOCK_K, other=0.0)
        acc = tl.dot(a, b, acc)
        a_ptrs += BLOCK_K * stride_ak
        b_ptrs += BLOCK_K * stride_bk

    c = acc.to(c_ptr.dtype.element_ty)
    offs_cm = pid_m * BLOCK_M + tl.arange(0, BLOCK_M)
    offs_cn = pid_n * BLOCK_N + tl.arange(0, BLOCK_N)
    c_ptrs = c_ptr + offs_cm[:, None] * stride_cm + offs_cn[None, :] * stride_cn
    mask = (offs_cm[:, None] < M) & (offs_cn[None, :] < N)
    tl.store(c_ptrs, c, mask=mask)

# config = {"BLOCK_K": 32, "BLOCK_M": 128, "BLOCK_N": 256, "GROUP_M": 8, "arch": "sm_90", "dtype": "fp16", "num_ctas": 1, "num_stages": 3, "num_warps": 16}
# arch = sm_90


// ===== COMPILED SASS (sm_90a) =====

	.target	sm_90a

	.elftype	@"ET_EXEC"


//--------------------- .note.nv.tkinfo           --------------------------
	.section	.note.nv.tkinfo,"",@"SHT_NOTE"
	.sectionflags	@"SHF_NOTE_NV_TKINFO"
	.tkinfo
        /*0018*/ 	.word	0x00000002
        /*0030*/ 	.string	""
        /*0030*/ 	.string	"ptxas"
        /*0030*/ 	.string	"Cuda compilation tools, release 13.0, V13.0.88"
        /*0030*/ 	.string	"Build cuda_13.0.r13.0/compiler.36424714_0"
        /*0030*/ 	.string	"-v  -suppress-debug-info  -lineinfo  -arch sm_90a "



//--------------------- .note.nv.cuinfo           --------------------------
	.section	.note.nv.cuinfo,"",@"SHT_NOTE"
	.sectionflags	@"SHF_NOTE_NV_CUINFO"
        /*0018*/ 	.short	0x0002
        /*001a*/ 	.short	0x005a
        /*001c*/ 	.short	0x0082
	.zero		2


//--------------------- .nv.info                  --------------------------
	.section	.nv.info,"",@"SHT_CUDA_INFO"
	.align	4


	//----- nvinfo : EIATTR_REGCOUNT
	.align		4
        /*0000*/ 	.byte	0x04, 0x2f
        /*0002*/ 	.short	(.L_1 - .L_0)
	.align		4
.L_0:
        /*0004*/ 	.word	index@(matmul_kernel)
        /*0008*/ 	.word	0x00000080


	//----- nvinfo : EIATTR_FRAME_SIZE
	.align		4
.L_1:
        /*000c*/ 	.byte	0x04, 0x11
        /*000e*/ 	.short	(.L_3 - .L_2)
	.align		4
.L_2:
        /*0010*/ 	.word	index@(matmul_kernel)
        /*0014*/ 	.word	0x00000018


	//----- nvinfo : EIATTR_MIN_STACK_SIZE
	.align		4
.L_3:
        /*0018*/ 	.byte	0x04, 0x12
        /*001a*/ 	.short	(.L_5 - .L_4)
	.align		4
.L_4:
        /*001c*/ 	.word	index@(matmul_kernel)
        /*0020*/ 	.word	0x00000018
.L_5:


//--------------------- .nv.compat                --------------------------
	.section	.nv.compat,"",@"SHT_CUDA_COMPAT_INFO"
	.align	4
        /*0000*/ 	.byte	0x02, 0x09, 0x01, 0x00, 0x02, 0x02, 0x04, 0x00, 0x02, 0x05, 0x05, 0x00, 0x03, 0x07, 0x01, 0x01
        /*0010*/ 	.byte	0x02, 0x03, 0x00, 0x00, 0x02, 0x06, 0x01, 0x00, 0x04, 0x0b, 0x08, 0x00, 0x00, 0x00, 0x00, 0x00
        /*0020*/ 	.byte	0x00, 0x00, 0x00, 0x00


//--------------------- .nv.info.matmul_kernel    --------------------------
	.section	.nv.info.matmul_kernel,"",@"SHT_CUDA_INFO"
	.sectionflags	@""
	.align	4


	//----- nvinfo : EIATTR_CUDA_API_VERSION
	.align		4
        /*0000*/ 	.byte	0x04, 0x37
        /*0002*/ 	.short	(.L_7 - .L_6)
.L_6:
        /*0004*/ 	.word	0x00000082


	//----- nvinfo : EIATTR_KPARAM_INFO
	.align		4
.L_7:
        /*0008*/ 	.byte	0x04, 0x17
        /*000a*/ 	.short	(.L_9 - .L_8)
.L_8:
        /*000c*/ 	.word	0x00000000
        /*0010*/ 	.short	0x000d
        /*0012*/ 	.short	0x0048
        /*0014*/ 	.byte	0x00, 0xf4, 0x21, 0x00


	//----- nvinfo : EIATTR_KPARAM_INFO
	.align		4
.L_9:
        /*0018*/ 	.byte	0x04, 0x17
        /*001a*/ 	.short	(.L_11 - .L_10)
.L_10:
        /*001c*/ 	.word	0x00000000
        /*0020*/ 	.short	0x000c
        /*0022*/ 	.short	0x0040
        /*0024*/ 	.byte	0x00, 0xf4, 0x21, 0x00


	//----- nvinfo : EIATTR_KPARAM_INFO
	.align		4
.L_11:
        /*0028*/ 	.byte	0x04, 0x17
        /*002a*/ 	.short	(.L_13 - .L_12)
.L_12:
        /*002c*/ 	.word	0x00000000
        /*0030*/ 	.short	0x000b
        /*0032*/ 	.short	0x0038
        /*0034*/ 	.byte	0x00, 0xf0, 0x11, 0x00


	//----- nvinfo : EIATTR_KPARAM_INFO
	.align		4
.L_13:
        /*0038*/ 	.byte	0x04, 0x17
        /*003a*/ 	.short	(.L_15 - .L_14)
.L_14:
        /*003c*/ 	.word	0x00000000
        /*0040*/ 	.short	0x000a
        /*0042*/ 	.short	0x0034
        /*0044*/ 	.byte	0x00, 0xf0, 0x11, 0x00


	//----- nvinfo : EIATTR_KPARAM_INFO
	.align		4
.L_15:
        /*0048*/ 	.byte	0x04, 0x17
        /*004a*/ 	.short	(.L_17 - .L_16)
.L_16:
        /*004c*/ 	.word	0x00000000
        /*0050*/ 	.short	0x0009
        /*0052*/ 	.short	0x0030
        /*0054*/ 	.byte	0x00, 0xf0, 0x11, 0x00


	//----- nvinfo : EIATTR_KPARAM_INFO
	.align		4
.L_17:
        /*0058*/ 	.byte	0x04, 0x17
        /*005a*/ 	.short	(.L_19 - .L_18)
.L_18:
        /*005c*/ 	.word	0x00000000
        /*0060*/ 	.short	0x0008
        /*0062*/ 	.short	0x002c
        /*0064*/ 	.byte	0x00, 0xf0, 0x11, 0x00


	//----- nvinfo : EIATTR_KPARAM_INFO
	.align		4
.L_19:
        /*0068*/ 	.byte	0x04, 0x17
        /*006a*/ 	.short	(.L_21 - .L_20)
.L_20:
        /*006c*/ 	.word	0x00000000
        /*0070*/ 	.short	0x0007
        /*0072*/ 	.short	0x0028
        /*0074*/ 	.byte	0x00, 0xf0, 0x11, 0x00


	//----- nvinfo : EIATTR_KPARAM_INFO
	.align		4
.L_21:
        /*0078*/ 	.byte	0x04, 0x17
        /*007a*/ 	.short	(.L_23 - .L_22)
.L_22:
        /*007c*/ 	.word	0x00000000
        /*0080*/ 	.short	0x0006
        /*0082*/ 	.short	0x0024
        /*0084*/ 	.byte	0x00, 0xf0, 0x11, 0x00


	//----- nvinfo : EIATTR_KPARAM_INFO
	.align		4
.L_23:
        /*0088*/ 	.byte	0x04, 0x17
        /*008a*/ 	.short	(.L_25 - .L_24)
.L_24:
        /*008c*/ 	.word	0x00000000
        /*0090*/ 	.short	0x0005
        /*0092*/ 	.short	0x0020
        /*0094*/ 	.byte	0x00, 0xf0, 0x11, 0x00


	//----- nvinfo : EIATTR_KPARAM_INFO
	.align		4
.L_25:
        /*0098*/ 	.byte	0x04, 0x17
        /*009a*/ 	.short	(.L_27 - .L_26)
.L_26:
        /*009c*/ 	.word	0x00000000
        /*00a0*/ 	.short	0x0004
        /*00a2*/ 	.short	0x001c
        /*00a4*/ 	.byte	0x00, 0xf0, 0x11, 0x00


	//----- nvinfo : EIATTR_KPARAM_INFO
	.align		4
.L_27:
        /*00a8*/ 	.byte	0x04, 0x17
        /*00aa*/ 	.short	(.L_29 - .L_28)
.L_28:
        /*00ac*/ 	.word	0x00000000
        /*00b0*/ 	.short	0x0003
        /*00b2*/ 	.short	0x0018
        /*00b4*/ 	.byte	0x00, 0xf0, 0x11, 0x00


	//----- nvinfo : EIATTR_KPARAM_INFO
	.align		4
.L_29:
        /*00b8*/ 	.byte	0x04, 0x17
        /*00ba*/ 	.short	(.L_31 - .L_30)
.L_30:
        /*00bc*/ 	.word	0x00000000
        /*00c0*/ 	.short	0x0002
        /*00c2*/ 	.short	0x0010
        /*00c4*/ 	.byte	0x00, 0xf4, 0x21, 0x00


	//----- nvinfo : EIATTR_KPARAM_INFO
	.align		4
.L_31:
        /*00c8*/ 	.byte	0x04, 0x17
        /*00ca*/ 	.short	(.L_33 - .L_32)
.L_32:
        /*00cc*/ 	.word	0x00000000
        /*00d0*/ 	.short	0x0001
        /*00d2*/ 	.short	0x0008
        /*00d4*/ 	.byte	0x00, 0xf4, 0x21, 0x00


	//----- nvinfo : EIATTR_KPARAM_INFO
	.align		4
.L_33:
        /*00d8*/ 	.byte	0x04, 0x17
        /*00da*/ 	.short	(.L_35 - .L_34)
.L_34:
        /*00dc*/ 	.word	0x00000000
        /*00e0*/ 	.short	0x0000
        /*00e2*/ 	.short	0x0000
        /*00e4*/ 	.byte	0x00, 0xf4, 0x21, 0x00


	//----- nvinfo : EIATTR_SPARSE_MMA_MASK
	.align		4
.L_35:
        /*00e8*/ 	.byte	0x03, 0x50
        /*00ea*/ 	.short	0x0000


	//----- nvinfo : EIATTR_MAXREG_COUNT
	.align		4
        /*00ec*/ 	.byte	0x03, 0x1b
        /*00ee*/ 	.short	0x0080


	//----- nvinfo : EIATTR_NUM_BARRIERS
	.align		4
        /*00f0*/ 	.byte	0x02, 0x4c
        /*00f2*/ 	.byte	0x01
	.zero		1


	//----- nvinfo : EIATTR_ANNOTATIONS
	.align		4
        /*00f4*/ 	.byte	0x04, 0x55
        /*00f6*/ 	.short	(.L_37 - .L_36)


	//   ....[0]....
.L_36:
        /*00f8*/ 	.word	0x00000001
        /*00fc*/ 	.byte	0x40, 0x06, 0x00, 0x00, 0x01, 0x00, 0x00, 0x00, 0x40, 0x19, 0x00, 0x00, 0x01, 0x00, 0x00, 0x00
        /*010c*/ 	.byte	0x60, 0x1a, 0x00, 0x00, 0x01, 0x00, 0x00, 0x00, 0x10, 0x23, 0x00, 0x00, 0x01, 0x00, 0x00, 0x00
        /*011c*/ 	.byte	0x70, 0x23, 0x00, 0x00, 0x01, 0x00, 0x00, 0x00, 0xb0, 0x23, 0x00, 0x00, 0x01, 0x00, 0x00, 0x00
        /*012c*/ 	.byte	0x30, 0x28, 0x00, 0x00, 0x01, 0x00, 0x00, 0x00, 0x20, 0x2c, 0x00, 0x00, 0x01, 0x00, 0x00, 0x00
        /*013c*/ 	.byte	0x80, 0x2c, 0x00, 0x00, 0x01, 0x00, 0x00, 0x00, 0xb0, 0x30, 0x00, 0x00


	//----- nvinfo : EIATTR_MERCURY_ISA_VERSION
	.align		4
.L_37:
        /*0148*/ 	.byte	0x03, 0x5f
        /*014a*/ 	.short	0x0101


	//----- nvinfo : EIATTR_EXIT_INSTR_OFFSETS
	.align		4
        /*014c*/ 	.byte	0x04, 0x1c
        /*014e*/ 	.short	(.L_39 - .L_38)


	//   ....[0]....
.L_38:
        /*0150*/ 	.word	0x00004dd0


	//   ....[1]....
        /*0154*/ 	.word	0x00004e00


	//----- nvinfo : EIATTR_REQNTID
	.align		4
.L_39:
        /*0158*/ 	.byte	0x04, 0x10
        /*015a*/ 	.short	(.L_41 - .L_40)
.L_40:
        /*015c*/ 	.word	0x00000200
        /*0160*/ 	.word	0x00000001
        /*0164*/ 	.word	0x00000001


	//----- nvinfo : EIATTR_CBANK_PARAM_SIZE
	.align		4
.L_41:
        /*0168*/ 	.byte	0x03, 0x19
        /*016a*/ 	.short	0x0050


	//----- nvinfo : EIATTR_PARAM_CBANK
	.align		4
        /*016c*/ 	.byte	0x04, 0x0a
        /*016e*/ 	.short	(.L_43 - .L_42)
	.align		4
.L_42:
        /*0170*/ 	.word	index@(.nv.constant0.matmul_kernel)
        /*0174*/ 	.short	0x0210
        /*0176*/ 	.short	0x0050


	//----- nvinfo : EIATTR_SW_WAR
	.align		4
.L_43:
        /*0178*/ 	.byte	0x04, 0x36
        /*017a*/ 	.short	(.L_45 - .L_44)
.L_44:
        /*017c*/ 	.word	0x00000008
.L_45:


//--------------------- .nv.callgraph             --------------------------
	.section	.nv.callgraph,"",@"SHT_CUDA_CALLGRAPH"
	.align	4
	.sectionentsize	8
	.align		4
        /*0000*/ 	.word	0x00000000
	.align		4
        /*0004*/ 	.word	0xffffffff
	.align		4
        /*0008*/ 	.word	0x00000000
	.align		4
        /*000c*/ 	.word	0xfffffffe
	.align		4
        /*0010*/ 	.word	0x00000000
	.align		4
        /*0014*/ 	.word	0xfffffffd
	.align		4
        /*0018*/ 	.word	0x00000000
	.align		4
        /*001c*/ 	.word	0xfffffffc


//--------------------- .text.matmul_kernel       --------------------------
	.section	.text.matmul_kernel,"ax",@progbits
	.align	128
        .global         matmul_kernel
        .type           matmul_kernel,@function
        .size           matmul_kernel,(.L_x_3 - matmul_kernel)
        .other          matmul_kernel,@"STO_CUDA_ENTRY STV_DEFAULT"
matmul_kernel:
.text.matmul_kernel:
[----:B------:R-:W0:Y:S08]  /*0000*/  LDC R1, c[0x0][0x28] ;  /* 0x00000a00ff017b82 */ /* 0x000e300000000800 */
[----:B------:R-:W1:Y:S01]  /*0010*/  LDC.64 R16, c[0x0][0x228] ;  /* 0x00008a00ff107b82 */ /* 0x000e620000000a00 */
[----:B------:R-:W2:Y:S01]  /*0020*/  S2R R5, SR_CTAID.X ;  /* 0x0000000000057919 */ /* 0x000ea20000002500 */
[----:B0-----:R-:W-:Y:S01]  /*0030*/  VIADD R1, R1, 0xffffffe8 ;  /* 0xffffffe801017836 */ /* 0x001fe20000000000 */
[----:B------:R-:W-:Y:S01]  /*0040*/  ULDC.64 UR14, c[0x0][0x208] ;  /* 0x00008200000e7ab9 */ /* 0x000fe20000000a00 */
[----:B------:R-:W-:Y:S01]  /*0050*/  CS2R R24, SRZ ;  /* 0x0000000000187805 */ /* 0x000fe2000001ff00 */
[----:B------:R-:W0:Y:S01]  /*0060*/  S2R R112, SR_TID.X ;  /* 0x0000000000707919 */ /* 0x000e220000002100 */
[----:B------:R-:W-:-:S02]  /*0070*/  CS2R R26, SRZ ;  /* 0x00000000001a7805 */ /* 0x000fc4000001ff00 */
[----:B------:R-:W-:Y:S01]  /*0080*/  CS2R R64, SRZ ;  /* 0x0000000000407805 */ /* 0x000fe2000001ff00 */
[----:B------:R-:W3:Y:S01]  /*0090*/  S2UR UR12, SR_CgaCtaId ;  /* 0x00000000000c79c3 */ /* 0x000ee20000008800 */
[----:B------:R-:W-:Y:S02]  /*00a0*/  CS2R R66, SRZ ;  /* 0x0000000000427805 */ /* 0x000fe4000001ff00 */
[----:B------:R-:W-:Y:S02]  /*00b0*/  CS2R R20, SRZ ;  /* 0x0000000000147805 */ /* 0x000fe4000001ff00 */
[----:B------:R-:W-:Y:S02]  /*00c0*/  CS2R R22, SRZ ;  /* 0x0000000000167805 */ /* 0x000fe4000001ff00 */
[----:B------:R-:W-:Y:S02]  /*00d0*/  CS2R R60, SRZ ;  /* 0x00000000003c7805 */ /* 0x000fe4000001ff00 */
[----:B------:R-:W-:-:S02]  /*00e0*/  CS2R R62, SRZ ;  /* 0x00000000003e7805 */ /* 0x000fc4000001ff00 */
[----:B------:R-:W-:Y:S02]  /*00f0*/  CS2R R56, SRZ ;  /* 0x0000000000387805 */ /* 0x000fe4000001ff00 */
[----:B------:R-:W-:Y:S02]  /*0100*/  CS2R R58, SRZ ;  /* 0x00000000003a7805 */ /* 0x000fe4000001ff00 */
[----:B------:R-:W-:Y:S02]  /*0110*/  CS2R R12, SRZ ;  /* 0x00000000000c7805 */ /* 0x000fe4000001ff00 */
[----:B------:R-:W-:Y:S01]  /*0120*/  CS2R R14, SRZ ;  /* 0x00000000000e7805 */ /* 0x000fe2000001ff00 */
[----:B-1----:R-:W-:-:S05]  /*0130*/  VIADD R0, R17, 0xff ;  /* 0x000000ff11007836 */ /* 0x002fca0000000000 */
[----:B------:R-:W-:-:S04]  /*0140*/  SHF.R.S32.HI R3, RZ, 0x1f, R0 ;  /* 0x0000001fff037819 */ /* 0x000fc80000011400 */
[----:B------:R-:W-:Y:S02]  /*0150*/  LEA.HI R3, R3, R0, RZ, 0x8 ;  /* 0x0000000003037211 */ /* 0x000fe400078f40ff */
[----:B--2---:R-:W-:Y:S02]  /*0160*/  IABS R8, R5 ;  /* 0x0000000500087213 */ /* 0x004fe40000000000 */
[----:B------:R-:W-:-:S05]  /*0170*/  SHF.R.S32.HI R3, RZ, 0x8, R3 ;  /* 0x00000008ff037819 */ /* 0x000fca0000011403 */
[----:B------:R-:W-:-:S05]  /*0180*/  IMAD.SHL.U32 R4, R3, 0x8, RZ ;  /* 0x0000000803047824 */ /* 0x000fca00078e00ff */
[-C--:B------:R-:W-:Y:S02]  /*0190*/  IABS R7, R4.reuse ;  /* 0x0000000400077213 */ /* 0x080fe40000000000 */
[----:B------:R-:W-:Y:S02]  /*01a0*/  IABS R10, R4 ;  /* 0x00000004000a7213 */ /* 0x000fe40000000000 */
[----:B------:R-:W1:Y:S08]  /*01b0*/  I2F.RP R0, R7 ;  /* 0x0000000700007306 */ /* 0x000e700000209400 */
[----:B-1----:R-:W1:Y:S02]  /*01c0*/  MUFU.RCP R0, R0 ;  /* 0x0000000000007308 */ /* 0x002e640000001000 */
[----:B-1----:R-:W-:-:S02]  /*01d0*/  VIADD R2, R0, 0xffffffe ;  /* 0x0ffffffe00027836 */ /* 0x002fc40000000000 */
[----:B------:R-:W-:-:S04]  /*01e0*/  IMAD.MOV R0, RZ, RZ, -R10 ;  /* 0x000000ffff007224 */ /* 0x000fc800078e0a0a */
[----:B------:R1:W2:Y:S02]  /*01f0*/  F2I.FTZ.U32.TRUNC.NTZ R3, R2 ;  /* 0x0000000200037305 */ /* 0x0002a4000021f000 */
[----:B-1----:R-:W-:Y:S02]  /*0200*/  IMAD.MOV.U32 R2, RZ, RZ, RZ ;  /* 0x000000ffff027224 */ /* 0x002fe400078e00ff */
[----:B--2---:R-:W-:-:S04]  /*0210*/  IMAD.MOV R6, RZ, RZ, -R3 ;  /* 0x000000ffff067224 */ /* 0x004fc800078e0a03 */
[----:B------:R-:W-:Y:S02]  /*0220*/  IMAD R9, R6, R7, RZ ;  /* 0x0000000706097224 */ /* 0x000fe400078e02ff */
[----:B------:R-:W-:Y:S02]  /*0230*/  IMAD.MOV.U32 R6, RZ, RZ, R8 ;  /* 0x000000ffff067224 */ /* 0x000fe400078e0008 */
[----:B------:R-:W-:-:S06]  /*0240*/  IMAD.HI.U32 R3, R3, R9, R2 ;  /* 0x0000000903037227 */ /* 0x000fcc00078e0002 */
[----:B------:R-:W-:-:S04]  /*0250*/  IMAD.HI.U32 R3, R3, R6, RZ ;  /* 0x0000000603037227 */ /* 0x000fc800078e00ff */
[----:B------:R-:W-:-:S05]  /*0260*/  IMAD R0, R3, R0, R6 ;  /* 0x0000000003007224 */ /* 0x000fca00078e0206 */
[----:B------:R-:W-:-:S13]  /*0270*/  ISETP.GT.U32.AND P1, PT, R7, R0, PT ;  /* 0x000000000700720c */ /* 0x000fda0003f24070 */
[----:B------:R-:W-:Y:S02]  /*0280*/  @!P1 IMAD.IADD R0, R0, 0x1, -R7 ;  /* 0x0000000100009824 */ /* 0x000fe400078e0a07 */
[----:B------:R-:W-:Y:S01]  /*0290*/  @!P1 VIADD R3, R3, 0x1 ;  /* 0x0000000103039836 */ /* 0x000fe20000000000 */
[----:B------:R-:W-:Y:S02]  /*02a0*/  ISETP.NE.AND P1, PT, R4, RZ, PT ;  /* 0x000000ff0400720c */ /* 0x000fe40003f25270 */
[----:B------:R-:W-:Y:S02]  /*02b0*/  ISETP.GE.U32.AND P0, PT, R0, R7, PT ;  /* 0x000000070000720c */ /* 0x000fe40003f06070 */
[----:B------:R-:W-:-:S04]  /*02c0*/  LOP3.LUT R0, R5, R4, RZ, 0x3c, !PT ;  /* 0x0000000405007212 */ /* 0x000fc800078e3cff */
[----:B------:R-:W-:Y:S01]  /*02d0*/  ISETP.GE.AND P2, PT, R0, RZ, PT ;  /* 0x000000ff0000720c */ /* 0x000fe20003f46270 */
[----:B------:R-:W-:-:S06]  /*02e0*/  VIADD R0, R16, 0x7f ;  /* 0x0000007f10007836 */ /* 0x000fcc0000000000 */
[----:B------:R-:W-:-:S04]  /*02f0*/  @P0 VIADD R3, R3, 0x1 ;  /* 0x0000000103030836 */ /* 0x000fc80000000000 */
[----:B------:R-:W-:Y:S01]  /*0300*/  IMAD.MOV.U32 R2, RZ, RZ, R3 ;  /* 0x000000ffff027224 */ /* 0x000fe200078e0003 */
[----:B------:R-:W-:-:S03]  /*0310*/  SHF.R.S32.HI R3, RZ, 0x1f, R0 ;  /* 0x0000001fff037819 */ /* 0x000fc60000011400 */
[----:B------:R-:W-:Y:S01]  /*0320*/  @!P2 IMAD.MOV R2, RZ, RZ, -R2 ;  /* 0x000000ffff02a224 */ /* 0x000fe200078e0a02 */
[----:B------:R-:W-:Y:S02]  /*0330*/  @!P1 LOP3.LUT R2, RZ, R4, RZ, 0x33, !PT ;  /* 0x00000004ff029212 */ /* 0x000fe400078e33ff */
[----:B------:R-:W-:-:S03]  /*0340*/  LEA.HI R3, R3, R0, RZ, 0x7 ;  /* 0x0000000003037211 */ /* 0x000fc600078f38ff */
[----:B------:R-:W-:Y:S02]  /*0350*/  IMAD.SHL.U32 R6, R2, 0x8, RZ ;  /* 0x0000000802067824 */ /* 0x000fe400078e00ff */
[----:B------:R-:W-:-:S03]  /*0360*/  IMAD.MOV R2, RZ, RZ, -R2 ;  /* 0x000000ffff027224 */ /* 0x000fc600078e0a02 */
[----:B------:R-:W-:Y:S01]  /*0370*/  LEA.HI.SX32 R3, R3, -R6, 0x19 ;  /* 0x8000000603037211 */ /* 0x000fe200078fcaff */
[----:B------:R-:W-:-:S03]  /*0380*/  IMAD R11, R4, R2, R5 ;  /* 0x00000002040b7224 */ /* 0x000fc600078e0205 */
[----:B------:R-:W-:-:S04]  /*0390*/  VIMNMX R8, R3, 0x8, PT ;  /* 0x0000000803087848 */ /* 0x000fc80003fe0100 */
[-C--:B------:R-:W-:Y:S02]  /*03a0*/  IABS R7, R8.reuse ;  /* 0x0000000800077213 */ /* 0x080fe40000000000 */
[----:B------:R-:W-:Y:S02]  /*03b0*/  IABS R4, R8 ;  /* 0x0000000800047213 */ /* 0x000fe40000000000 */
[----:B------:R-:W1:Y:S01]  /*03c0*/  I2F.RP R0, R7 ;  /* 0x0000000700007306 */ /* 0x000e620000209400 */
[C---:B------:R-:W-:Y:S02]  /*03d0*/  R2UR UR5, R8.reuse ;  /* 0x00000000080572ca */ /* 0x040fe400000e0000 */
[----:B------:R-:W-:-:S11]  /*03e0*/  R2UR UR6, R8 ;  /* 0x00000000080672ca */ /* 0x000fd600000e0000 */
[----:B------:R-:W-:Y:S01]  /*03f0*/  UISETP.NE.AND UP0, UPT, UR5, URZ, UPT ;  /* 0x0000003f0500728c */ /* 0x000fe2000bf05270 */
[----:B-1----:R-:W1:Y:S02]  /*0400*/  MUFU.RCP R0, R0 ;  /* 0x0000000000007308 */ /* 0x002e640000001000 */
[----:B-1----:R-:W-:Y:S02]  /*0410*/  VIADD R3, R0, 0xffffffe ;  /* 0x0ffffffe00037836 */ /* 0x002fe40000000000 */
[----:B------:R-:W-:-:S04]  /*0420*/  IMAD.MOV R0, RZ, RZ, -R4 ;  /* 0x000000ffff007224 */ /* 0x000fc800078e0a04 */
[----:B------:R-:W1:Y:S02]  /*0430*/  F2I.FTZ.U32.TRUNC.NTZ R3, R3 ;  /* 0x0000000300037305 */ /* 0x000e64000021f000 */
[----:B-1----:R-:W-:-:S04]  /*0440*/  IMAD.MOV R9, RZ, RZ, -R3 ;  /* 0x000000ffff097224 */ /* 0x002fc800078e0a03 */
[----:B------:R-:W-:Y:S01]  /*0450*/  IMAD.MOV.U32 R2, RZ, RZ, R9 ;  /* 0x000000ffff027224 */ /* 0x000fe200078e0009 */
[----:B------:R-:W-:-:S03]  /*0460*/  IABS R9, R11 ;  /* 0x0000000b00097213 */ /* 0x000fc60000000000 */
[----:B------:R-:W-:Y:S02]  /*0470*/  IMAD R5, R2, R7, RZ ;  /* 0x0000000702057224 */ /* 0x000fe400078e02ff */
[----:B------:R-:W-:-:S04]  /*0480*/  IMAD.MOV.U32 R2, RZ, RZ, RZ ;  /* 0x000000ffff027224 */ /* 0x000fc800078e00ff */
[----:B------:R-:W-:Y:S01]  /*0490*/  IMAD.HI.U32 R2, R3, R5, R2 ;  /* 0x0000000503027227 */ /* 0x000fe200078e0002 */
[----:B0-----:R-:W-:Y:S02]  /*04a0*/  LOP3.LUT R3, R112, 0x7f, RZ, 0xc0, !PT ;  /* 0x0000007f70037812 */ /* 0x001fe400078ec0ff */
[----:B------:R-:W-:-:S03]  /*04b0*/  CS2R R4, SRZ ;  /* 0x0000000000047805 */ /* 0x000fc6000001ff00 */
[----:B------:R-:W-:-:S04]  /*04c0*/  IMAD.HI.U32 R2, R2, R9, RZ ;  /* 0x0000000902027227 */ /* 0x000fc800078e00ff */
[----:B------:R-:W-:-:S05]  /*04d0*/  IMAD R0, R2, R0, R9 ;  /* 0x0000000002007224 */ /* 0x000fca00078e0209 */
[----:B------:R-:W-:-:S13]  /*04e0*/  ISETP.GT.U32.AND P1, PT, R7, R0, PT ;  /* 0x000000000700720c */ /* 0x000fda0003f24070 */
[----:B------:R-:W-:Y:S02]  /*04f0*/  @!P1 IMAD.IADD R0, R0, 0x1, -R7 ;  /* 0x0000000100009824 */ /* 0x000fe400078e0a07 */
[----:B------:R-:W-:-:S03]  /*0500*/  @!P1 VIADD R2, R2, 0x1 ;  /* 0x0000000102029836 */ /* 0x000fc60000000000 */
[----:B------:R-:W-:Y:S02]  /*0510*/  ISETP.GE.U32.AND P0, PT, R0, R7, PT ;  /* 0x000000070000720c */ /* 0x000fe40003f06070 */
[----:B------:R-:W-:-:S04]  /*0520*/  LOP3.LUT R0, R11, R8, RZ, 0x3c, !PT ;  /* 0x000000080b007212 */ /* 0x000fc800078e3cff */
[----:B------:R-:W-:-:S07]  /*0530*/  ISETP.GE.AND P2, PT, R0, RZ, PT ;  /* 0x000000ff0000720c */ /* 0x000fce0003f46270 */
[----:B------:R-:W-:-:S06]  /*0540*/  @P0 VIADD R2, R2, 0x1 ;  /* 0x0000000102020836 */ /* 0x000fcc0000000000 */
[----:B------:R-:W-:-:S05]  /*0550*/  @!P2 IMAD.MOV R2, RZ, RZ, -R2 ;  /* 0x000000ffff02a224 */ /* 0x000fca00078e0a02 */
[----:B------:R-:W-:-:S09]  /*0560*/  R2UR UR4, R2 ;  /* 0x00000000020472ca */ /* 0x000fd200000e0000 */
[----:B------:R-:W-:-:S04]  /*0570*/  @!UP0 ULOP3.LUT UR4, URZ, UR6, URZ, 0x33, !UPT ;  /* 0x000000063f048292 */ /* 0x000fc8000f8e333f */
[----:B------:R-:W-:Y:S02]  /*0580*/  UIADD3 UR5, -UR4, URZ, URZ ;  /* 0x0000003f04057290 */ /* 0x000fe4000fffe13f */
[----:B------:R-:W-:-:S04]  /*0590*/  USHF.L.U32 UR13, UR4, 0x8, URZ ;  /* 0x00000008040d7899 */ /* 0x000fc8000800063f */
[----:B------:R-:W-:Y:S01]  /*05a0*/  IMAD R0, R8, UR5, R11 ;  /* 0x0000000508007c24 */ /* 0x000fe2000f8e020b */
[----:B------:R-:W-:Y:S01]  /*05b0*/  UMOV UR5, 0x400 ;  /* 0x0000040000057882 */ /* 0x000fe20000000000 */
[----:B------:R-:W-:Y:S01]  /*05c0*/  CS2R R8, SRZ ;  /* 0x0000000000087805 */ /* 0x000fe2000001ff00 */
[----:B---3--:R-:W-:Y:S01]  /*05d0*/  ULEA UR12, UR12, UR5, 0x18 ;  /* 0x000000050c0c7291 */ /* 0x008fe2000f8ec03f */
[----:B------:R-:W-:Y:S01]  /*05e0*/  IMAD.IADD R0, R6, 0x1, R0 ;  /* 0x0000000106007824 */ /* 0x000fe200078e0200 */
[----:B------:R-:W-:Y:S02]  /*05f0*/  CS2R R6, SRZ ;  /* 0x0000000000067805 */ /* 0x000fe4000001ff00 */
[----:B------:R-:W-:Y:S01]  /*0600*/  CS2R R10, SRZ ;  /* 0x00000000000a7805 */ /* 0x000fe2000001ff00 */
[----:B------:R-:W-:Y:S01]  /*0610*/  IMAD R88, R0, 0x80, R3 ;  /* 0x0000008000587824 */ /* 0x000fe200078e0203 */
[----:B------:R-:W-:Y:S01]  /*0620*/  SHF.R.U32.HI R0, RZ, 0x7, R112 ;  /* 0x00000007ff007819 */ /* 0x000fe20000011670 */
[----:B------:R-:W0:Y:S03]  /*0630*/  LDC R3, c[0x0][0x230] ;  /* 0x00008c00ff037b82 */ /* 0x000e260000000800 */
[----:B------:R1:W-:Y:S01]  /*0640*/  STL [R1+0x8], R88 ;  /* 0x0000085801007387 */ /* 0x0003e20000100800 */
[----:B------:R-:W-:Y:S01]  /*0650*/  SGXT.U32 R110, R0, 0x2 ;  /* 0x00000002006e781a */ /* 0x000fe20000000000 */
[----:B0-----:R-:W-:-:S05]  /*0660*/  VIADD R3, R3, 0x1f ;  /* 0x0000001f03037836 */ /* 0x001fca0000000000 */
[----:B------:R-:W-:-:S13]  /*0670*/  ISETP.GE.AND P0, PT, R3, 0x20, PT ;  /* 0x000000200300780c */ /* 0x000fda0003f06270 */
[----:B-1----:R-:W-:Y:S05]  /*0680*/  @!P0 BRA `(.L_x_0) ;  /* 0x0000002800888947 */ /* 0x002fea0003800000 */
[----:B------:R-:W-:Y:S01]  /*0690*/  IABS R0, R16 ;  /* 0x0000001000007213 */ /* 0x000fe20000000000 */
[----:B------:R-:W0:Y:S01]  /*06a0*/  LDC.64 R90, c[0x0][0x218] ;  /* 0x00008600ff5a7b82 */ /* 0x000e220000000a00 */
[----:B------:R-:W-:Y:S02]  /*06b0*/  IABS R4, R17 ;  /* 0x0000001100047213 */ /* 0x000fe40000000000 */
[----:B------:R-:W-:Y:S01]  /*06c0*/  CS2R R44, SRZ ;  /* 0x00000000002c7805 */ /* 0x000fe2000001ff00 */
[----:B------:R-:W1:Y:S01]  /*06d0*/  I2F.RP R11, R0 ;  /* 0x00000000000b7306 */ /* 0x000e620000209400 */
[----:B------:R-:W-:Y:S02]  /*06e0*/  SHF.R.U32.HI R2, RZ, 0x5, R112 ;  /* 0x00000005ff027819 */ /* 0x000fe40000011670 */
[----:B------:R-:W-:Y:S02]  /*06f0*/  CS2R R46, SRZ ;  /* 0x00000000002e7805 */ /* 0x000fe4000001ff00 */
[----:B------:R-:W-:-:S02]  /*0700*/  IABS R41, R88 ;  /* 0x0000005800297213 */ /* 0x000fc40000000000 */
[----:B------:R-:W-:Y:S02]  /*0710*/  CS2R R48, SRZ ;  /* 0x0000000000307805 */ /* 0x000fe4000001ff00 */
[----:B------:R-:W-:Y:S01]  /*0720*/  R2UR UR17, R2 ;  /* 0x00000000021172ca */ /* 0x000fe200000e0000 */
[C---:B------:R-:W-:Y:S01]  /*0730*/  IMAD.SHL.U32 R2, R112.reuse, 0x2, RZ ;  /* 0x0000000270027824 */ /* 0x040fe200078e00ff */
[----:B------:R-:W-:Y:S01]  /*0740*/  LOP3.LUT R5, R112, 0x180, RZ, 0xc0, !PT ;  /* 0x0000018070057812 */ /* 0x000fe200078ec0ff */
[----:B------:R-:W2:Y:S01]  /*0750*/  I2F.RP R10, R4 ;  /* 0x00000004000a7306 */ /* 0x000ea20000209400 */
[----:B------:R-:W-:Y:S02]  /*0760*/  SHF.R.U32.HI R43, RZ, 0x2, R112 ;  /* 0x00000002ff2b7819 */ /* 0x000fe40000011670 */
[----:B------:R-:W-:Y:S02]  /*0770*/  CS2R R50, SRZ ;  /* 0x0000000000327805 */ /* 0x000fe4000001ff00 */
[----:B------:R-:W-:-:S02]  /*0780*/  LOP3.LUT R12, R2, 0x7e, RZ, 0xc0, !PT ;  /* 0x0000007e020c7812 */ /* 0x000fc400078ec0ff */
[----:B------:R-:W-:Y:S02]  /*0790*/  CS2R R52, SRZ ;  /* 0x0000000000347805 */ /* 0x000fe4000001ff00 */
[----:B------:R-:W-:Y:S02]  /*07a0*/  SHF.R.U32.HI R5, RZ, 0x3, R5 ;  /* 0x00000003ff057819 */ /* 0x000fe40000011605 */
[----:B------:R-:W-:Y:S02]  /*07b0*/  CS2R R54, SRZ ;  /* 0x0000000000367805 */ /* 0x000fe4000001ff00 */
[----:B------:R-:W-:Y:S01]  /*07c0*/  LOP3.LUT R12, R12, 0x180, R112, 0xf8, !PT ;  /* 0x000001800c0c7812 */ /* 0x000fe200078ef870 */
[----:B-1----:R-:W1:Y:S01]  /*07d0*/  MUFU.RCP R11, R11 ;  /* 0x0000000b000b7308 */ /* 0x002e620000001000 */
[----:B------:R-:W-:Y:S01]  /*07e0*/  LOP3.LUT R2, R2, 0x3fe, RZ, 0xc0, !PT ;  /* 0x000003fe02027812 */ /* 0x000fe200078ec0ff */
[----:B------:R-:W-:Y:S01]  /*07f0*/  UIADD3 UR4, UR13, UR17, URZ ;  /* 0x000000110d047290 */ /* 0x000fe2000fffe03f */
[----:B------:R-:W-:Y:S01]  /*0800*/  LOP3.LUT R5, R12, R5, RZ, 0x3c, !PT ;  /* 0x000000050c057212 */ /* 0x000fe200078e3cff */
[----:B------:R-:W-:Y:S01]  /*0810*/  ULOP3.LUT UR24, UR13, 0xf, UR17, 0xf8, !UPT ;  /* 0x0000000f0d187892 */ /* 0x000fe2000f8ef811 */
[----:B------:R-:W-:Y:S01]  /*0820*/  CS2R R56, SRZ ;  /* 0x0000000000387805 */ /* 0x000fe2000001ff00 */
[----:B------:R-:W-:Y:S01]  /*0830*/  UIADD3 UR5, UR4, 0xf0, URZ ;  /* 0x000000f004057890 */ /* 0x000fe2000fffe03f */
[----:B------:R-:W-:Y:S01]  /*0840*/  CS2R R58, SRZ ;  /* 0x00000000003a7805 */ /* 0x000fe2000001ff00 */
[----:B--2---:R-:W2:Y:S01]  /*0850*/  MUFU.RCP R10, R10 ;  /* 0x0000000a000a7308 */ /* 0x004ea20000001000 */
[----:B------:R-:W-:Y:S01]  /*0860*/  ULOP3.LUT UR6, UR24, 0xe0, URZ, 0xfc, !UPT ;  /* 0x000000e018067892 */ /* 0x000fe2000f8efc3f */
[----:B------:R-:W-:Y:S01]  /*0870*/  CS2R R60, SRZ ;  /* 0x00000000003c7805 */ /* 0x000fe2000001ff00 */
[----:B------:R-:W-:Y:S01]  /*0880*/  UIADD3 UR7, UR4, 0xd0, URZ ;  /* 0x000000d004077890 */ /* 0x000fe2000fffe03f */
[----:B------:R-:W-:Y:S01]  /*0890*/  CS2R R62, SRZ ;  /* 0x00000000003e7805 */ /* 0x000fe2000001ff00 */
[----:B------:R-:W-:Y:S01]  /*08a0*/  ULOP3.LUT UR8, UR24, 0xc0, URZ, 0xfc, !UPT ;  /* 0x000000c018087892 */ /* 0x000fe2000f8efc3f */
[----:B------:R-:W-:Y:S01]  /*08b0*/  CS2R R64, SRZ ;  /* 0x0000000000407805 */ /* 0x000fe2000001ff00 */
[----:B------:R-:W-:Y:S01]  /*08c0*/  UIADD3 UR9, UR4, 0xb0, URZ ;  /* 0x000000b004097890 */ /* 0x000fe2000fffe03f */
[----:B------:R-:W-:Y:S01]  /*08d0*/  CS2R R66, SRZ ;  /* 0x0000000000427805 */ /* 0x000fe2000001ff00 */
[----:B-1----:R-:W-:Y:S01]  /*08e0*/  VIADD R8, R11, 0xffffffe ;  /* 0x0ffffffe0b087836 */ /* 0x002fe20000000000 */
[----:B------:R-:W-:Y:S01]  /*08f0*/  ULOP3.LUT UR10, UR24, 0xa0, URZ, 0xfc, !UPT ;  /* 0x000000a0180a7892 */ /* 0x000fe2000f8efc3f */
[----:B------:R-:W-:Y:S01]  /*0900*/  CS2R R68, SRZ ;  /* 0x0000000000447805 */ /* 0x000fe2000001ff00 */
[----:B------:R-:W-:Y:S01]  /*0910*/  UIADD3 UR11, UR4, 0x90, URZ ;  /* 0x00000090040b7890 */ /* 0x000fe2000fffe03f */
[----:B------:R1:W3:Y:S01]  /*0920*/  F2I.FTZ.U32.TRUNC.NTZ R9, R8 ;  /* 0x0000000800097305 */ /* 0x0002e2000021f000 */
[----:B------:R-:W-:Y:S01]  /*0930*/  ULOP3.LUT UR16, UR24, 0x80, URZ, 0xfc, !UPT ;  /* 0x0000008018107892 */ /* 0x000fe2000f8efc3f */
[----:B------:R-:W-:Y:S01]  /*0940*/  CS2R R70, SRZ ;  /* 0x0000000000467805 */ /* 0x000fe2000001ff00 */
[----:B------:R-:W-:Y:S01]  /*0950*/  UIADD3 UR18, UR4, 0x70, URZ ;  /* 0x0000007004127890 */ /* 0x000fe2000fffe03f */
[----:B--2---:R-:W-:Y:S01]  /*0960*/  VIADD R6, R10, 0xffffffe ;  /* 0x0ffffffe0a067836 */ /* 0x004fe20000000000 */
[----:B------:R-:W-:Y:S01]  /*0970*/  ULOP3.LUT UR19, UR24, 0x60, URZ, 0xfc, !UPT ;  /* 0x0000006018137892 */ /* 0x000fe2000f8efc3f */
[----:B------:R-:W-:Y:S01]  /*0980*/  CS2R R72, SRZ ;  /* 0x0000000000487805 */ /* 0x000fe2000001ff00 */
[----:B------:R-:W-:Y:S01]  /*0990*/  UIADD3 UR20, UR4, 0x50, URZ ;  /* 0x0000005004147890 */ /* 0x000fe2000fffe03f */
[----:B------:R-:W2:Y:S01]  /*09a0*/  F2I.FTZ.U32.TRUNC.NTZ R7, R6 ;  /* 0x0000000600077305 */ /* 0x000ea2000021f000 */
[----:B-1----:R-:W-:Y:S01]  /*09b0*/  IMAD.MOV.U32 R8, RZ, RZ, RZ ;  /* 0x000000ffff087224 */ /* 0x002fe200078e00ff */
[----:B------:R-:W-:Y:S01]  /*09c0*/  ULOP3.LUT UR21, UR24, 0x40, URZ, 0xfc, !UPT ;  /* 0x0000004018157892 */ /* 0x000fe2000f8efc3f */
[----:B------:R-:W-:Y:S01]  /*09d0*/  IMAD.U32 R18, RZ, RZ, UR19 ;  /* 0x00000013ff127e24 */ /* 0x000fe2000f8e00ff */
[----:B------:R-:W-:Y:S01]  /*09e0*/  UIADD3 UR22, UR4, 0x30, URZ ;  /* 0x0000003004167890 */ /* 0x000fe2000fffe03f */
[----:B------:R-:W-:Y:S01]  /*09f0*/  CS2R R74, SRZ ;  /* 0x00000000004a7805 */ /* 0x000fe2000001ff00 */
[----:B------:R-:W-:Y:S01]  /*0a00*/  ULOP3.LUT UR23, UR24, 0x20, URZ, 0xfc, !UPT ;  /* 0x0000002018177892 */ /* 0x000fe2000f8efc3f */
[----:B---3--:R-:W-:Y:S01]  /*0a10*/  IMAD.MOV R11, RZ, RZ, -R9 ;  /* 0x000000ffff0b7224 */ /* 0x008fe200078e0a09 */
[----:B------:R-:W-:Y:S01]  /*0a20*/  IABS R27, R18 ;  /* 0x00000012001b7213 */ /* 0x000fe20000000000 */
[----:B------:R-:W-:Y:S01]  /*0a30*/  UIADD3 UR4, UR4, 0x10, URZ ;  /* 0x0000001004047890 */ /* 0x000fe2000fffe03f */
[----:B------:R-:W-:Y:S01]  /*0a40*/  CS2R R76, SRZ ;  /* 0x00000000004c7805 */ /* 0x000fe2000001ff00 */
[----:B------:R-:W-:Y:S01]  /*0a50*/  IMAD R11, R11, R0, RZ ;  /* 0x000000000b0b7224 */ /* 0x000fe200078e02ff */
[----:B------:R-:W-:-:S02]  /*0a60*/  CS2R R78, SRZ ;  /* 0x00000000004e7805 */ /* 0x000fc4000001ff00 */
[----:B------:R-:W-:Y:S02]  /*0a70*/  CS2R R80, SRZ ;  /* 0x0000000000507805 */ /* 0x000fe4000001ff00 */
[----:B------:R-:W-:Y:S01]  /*0a80*/  CS2R R82, SRZ ;  /* 0x0000000000527805 */ /* 0x000fe2000001ff00 */
[----:B--2---:R-:W-:Y:S01]  /*0a90*/  IMAD.MOV R6, RZ, RZ, -R7 ;  /* 0x000000ffff067224 */ /* 0x004fe200078e0a07 */
[----:B------:R-:W-:Y:S01]  /*0aa0*/  CS2R R84, SRZ ;  /* 0x0000000000547805 */ /* 0x000fe2000001ff00 */
[----:B------:R-:W-:Y:S01]  /*0ab0*/  IMAD.HI.U32 R8, R9, R11, R8 ;  /* 0x0000000b09087227 */ /* 0x000fe200078e0008 */
[----:B------:R-:W-:-:S03]  /*0ac0*/  CS2R R86, SRZ ;  /* 0x0000000000567805 */ /* 0x000fc6000001ff00 */
[----:B------:R-:W-:Y:S02]  /*0ad0*/  IMAD.MOV.U32 R9, RZ, RZ, R6 ;  /* 0x000000ffff097224 */ /* 0x000fe400078e0006 */
[----:B------:R-:W-:Y:S02]  /*0ae0*/  IMAD.U32 R6, RZ, RZ, UR5 ;  /* 0x00000005ff067e24 */ /* 0x000fe4000f8e00ff */
[----:B------:R-:W-:Y:S02]  /*0af0*/  IMAD R9, R9, R4, RZ ;  /* 0x0000000409097224 */ /* 0x000fe400078e02ff */
[----:B------:R-:W-:Y:S01]  /*0b00*/  IMAD.HI.U32 R8, R8, R41, RZ ;  /* 0x0000002908087227 */ /* 0x000fe200078e00ff */
[----:B------:R-:W-:-:S03]  /*0b10*/  IABS R10, R6 ;  /* 0x00000006000a7213 */ /* 0x000fc60000000000 */
[----:B------:R-:W-:Y:S02]  /*0b20*/  IMAD.MOV.U32 R6, RZ, RZ, RZ ;  /* 0x000000ffff067224 */ /* 0x000fe400078e00ff */
[----:B------:R-:W-:Y:S02]  /*0b30*/  IMAD.MOV R8, RZ, RZ, -R8 ;  /* 0x000000ffff087224 */ /* 0x000fe400078e0a08 */
[----:B------:R-:W-:-:S04]  /*0b40*/  IMAD.HI.U32 R6, R7, R9, R6 ;  /* 0x0000000907067227 */ /* 0x000fc800078e0006 */
[----:B------:R-:W-:Y:S02]  /*0b50*/  IMAD.U32 R7, RZ, RZ, UR6 ;  /* 0x00000006ff077e24 */ /* 0x000fe4000f8e00ff */
[----:B------:R-:W-:Y:S02]  /*0b60*/  IMAD.MOV.U32 R9, RZ, RZ, R10 ;  /* 0x000000ffff097224 */ /* 0x000fe400078e000a */
[----:B------:R-:W-:Y:S01]  /*0b70*/  IMAD.U32 R10, RZ, RZ, UR7 ;  /* 0x00000007ff0a7e24 */ /* 0x000fe2000f8e00ff */
[----:B------:R-:W-:Y:S01]  /*0b80*/  IABS R11, R7 ;  /* 0x00000007000b7213 */ /* 0x000fe20000000000 */
[----:B------:R-:W-:-:S03]  /*0b90*/  IMAD.HI.U32 R7, R6, R9, RZ ;  /* 0x0000000906077227 */ /* 0x000fc600078e00ff */
[----:B------:R-:W-:Y:S01]  /*0ba0*/  IABS R13, R10 ;  /* 0x0000000a000d7213 */ /* 0x000fe20000000000 */
[C---:B------:R-:W-:Y:S02]  /*0bb0*/  IMAD R41, R0.reuse, R8, R41 ;  /* 0x0000000800297224 */ /* 0x040fe400078e0229 */
[----:B------:R-:W-:Y:S02]  /*0bc0*/  IMAD.U32 R8, RZ, RZ, UR8 ;  /* 0x00000008ff087e24 */ /* 0x000fe4000f8e00ff */
[----:B------:R-:W-:Y:S01]  /*0bd0*/  IMAD.MOV R7, RZ, RZ, -R7 ;  /* 0x000000ffff077224 */ /* 0x000fe200078e0a07 */
[----:B------:R-:W-:Y:S01]  /*0be0*/  ISETP.GT.U32.AND P6, PT, R0, R41, PT ;  /* 0x000000290000720c */ /* 0x000fe20003fc4070 */
[----:B------:R-:W-:Y:S01]  /*0bf0*/  IMAD.U32 R10, RZ, RZ, UR9 ;  /* 0x00000009ff0a7e24 */ /* 0x000fe2000f8e00ff */
[----:B------:R-:W-:Y:S01]  /*0c00*/  IABS R15, R8 ;  /* 0x00000008000f7213 */ /* 0x000fe20000000000 */
[----:B------:R-:W-:-:S03]  /*0c10*/  IMAD.HI.U32 R8, R6, R11, RZ ;  /* 0x0000000b06087227 */ /* 0x000fc600078e00ff */
[----:B------:R-:W-:Y:S01]  /*0c20*/  IABS R19, R10 ;  /* 0x0000000a00137213 */ /* 0x000fe20000000000 */
[----:B------:R-:W-:Y:S02]  /*0c30*/  IMAD R7, R4, R7, R9 ;  /* 0x0000000704077224 */ /* 0x000fe400078e0209 */
[----:B------:R-:W-:-:S03]  /*0c40*/  IMAD.HI.U32 R9, R6, R13, RZ ;  /* 0x0000000d06097227 */ /* 0x000fc600078e00ff */
[C---:B------:R-:W-:Y:S01]  /*0c50*/  ISETP.GT.U32.AND P1, PT, R4.reuse, R7, PT ;  /* 0x000000070400720c */ /* 0x040fe20003f24070 */
[----:B------:R-:W-:Y:S02]  /*0c60*/  IMAD.MOV R10, RZ, RZ, -R8 ;  /* 0x000000ffff0a7224 */ /* 0x000fe400078e0a08 */
[----:B------:R-:W-:Y:S02]  /*0c70*/  IMAD.MOV R12, RZ, RZ, -R9 ;  /* 0x000000ffff0c7224 */ /* 0x000fe400078e0a09 */
[----:B------:R-:W-:Y:S02]  /*0c80*/  IMAD R9, R4, R10, R11 ;  /* 0x0000000a04097224 */ /* 0x000fe400078e020b */
[----:B------:R-:W-:-:S03]  /*0c90*/  IMAD.HI.U32 R8, R6, R15, RZ ;  /* 0x0000000f06087227 */ /* 0x000fc600078e00ff */
[C---:B------:R-:W-:Y:S01]  /*0ca0*/  ISETP.GT.U32.AND P2, PT, R4.reuse, R9, PT ;  /* 0x000000090400720c */ /* 0x040fe20003f44070 */
[----:B------:R-:W-:Y:S02]  /*0cb0*/  IMAD R11, R4, R12, R13 ;  /* 0x0000000c040b7224 */ /* 0x000fe400078e020d */
[----:B------:R-:W-:-:S03]  /*0cc0*/  IMAD.HI.U32 R10, R6, R19, RZ ;  /* 0x00000013060a7227 */ /* 0x000fc600078e00ff */
[C---:B------:R-:W-:Y:S01]  /*0cd0*/  ISETP.GT.U32.AND P3, PT, R4.reuse, R11, PT ;  /* 0x0000000b0400720c */ /* 0x040fe20003f64070 */
[----:B------:R-:W-:Y:S02]  /*0ce0*/  IMAD.U32 R12, RZ, RZ, UR10 ;  /* 0x0000000aff0c7e24 */ /* 0x000fe4000f8e00ff */
[----:B------:R-:W-:Y:S02]  /*0cf0*/  IMAD.MOV R8, RZ, RZ, -R8 ;  /* 0x000000ffff087224 */ /* 0x000fe400078e0a08 */
[----:B------:R-:W-:Y:S01]  /*0d00*/  IMAD.MOV R10, RZ, RZ, -R10 ;  /* 0x000000ffff0a7224 */ /* 0x000fe200078e0a0a */
[----:B------:R-:W-:Y:S01]  /*0d10*/  IABS R12, R12 ;  /* 0x0000000c000c7213 */ /* 0x000fe20000000000 */
[C---:B------:R-:W-:Y:S02]  /*0d20*/  IMAD R13, R4.reuse, R8, R15 ;  /* 0x00000008040d7224 */ /* 0x040fe400078e020f */
[----:B------:R-:W-:Y:S02]  /*0d30*/  IMAD.U32 R8, RZ, RZ, UR11 ;  /* 0x0000000bff087e24 */ /* 0x000fe4000f8e00ff */
[C---:B------:R-:W-:Y:S01]  /*0d40*/  IMAD R15, R4.reuse, R10, R19 ;  /* 0x0000000a040f7224 */ /* 0x040fe200078e0213 */
[C---:B------:R-:W-:Y:S01]  /*0d50*/  ISETP.GT.U32.AND P4, PT, R4.reuse, R13, PT ;  /* 0x0000000d0400720c */ /* 0x040fe20003f84070 */
[----:B------:R-:W-:Y:S01]  /*0d60*/  IMAD.U32 R10, RZ, RZ, UR16 ;  /* 0x00000010ff0a7e24 */ /* 0x000fe2000f8e00ff */
[----:B------:R-:W-:Y:S01]  /*0d70*/  IABS R21, R8 ;  /* 0x0000000800157213 */ /* 0x000fe20000000000 */
[----:B------:R-:W-:Y:S01]  /*0d80*/  IMAD.MOV.U32 R19, RZ, RZ, R12 ;  /* 0x000000ffff137224 */ /* 0x000fe200078e000c */
[----:B------:R-:W-:Y:S01]  /*0d90*/  ISETP.GT.U32.AND P0, PT, R4, R15, PT ;  /* 0x0000000f0400720c */ /* 0x000fe20003f04070 */
[----:B------:R-:W-:Y:S01]  /*0da0*/  IMAD.U32 R12, RZ, RZ, UR18 ;  /* 0x00000012ff0c7e24 */ /* 0x000fe2000f8e00ff */
[----:B------:R-:W-:Y:S01]  /*0db0*/  IABS R23, R10 ;  /* 0x0000000a00177213 */ /* 0x000fe20000000000 */
[----:B------:R-:W-:-:S03]  /*0dc0*/  IMAD.HI.U32 R8, R6, R19, RZ ;  /* 0x0000001306087227 */ /* 0x000fc600078e00ff */
[----:B------:R-:W-:Y:S01]  /*0dd0*/  IABS R25, R12 ;  /* 0x0000000c00197213 */ /* 0x000fe20000000000 */
[----:B------:R-:W-:-:S04]  /*0de0*/  IMAD.HI.U32 R10, R6, R21, RZ ;  /* 0x00000015060a7227 */ /* 0x000fc800078e00ff */
[----:B------:R-:W-:Y:S02]  /*0df0*/  IMAD.MOV R12, RZ, RZ, -R8 ;  /* 0x000000ffff0c7224 */ /* 0x000fe400078e0a08 */
[----:B------:R-:W-:-:S04]  /*0e00*/  IMAD.HI.U32 R8, R6, R23, RZ ;  /* 0x0000001706087227 */ /* 0x000fc800078e00ff */
[----:B------:R-:W-:Y:S02]  /*0e10*/  IMAD.MOV R14, RZ, RZ, -R10 ;  /* 0x000000ffff0e7224 */ /* 0x000fe400078e0a0a */
[----:B------:R-:W-:-:S04]  /*0e20*/  IMAD.HI.U32 R10, R6, R25, RZ ;  /* 0x00000019060a7227 */ /* 0x000fc800078e00ff */
[----:B------:R-:W-:Y:S02]  /*0e30*/  IMAD.MOV R8, RZ, RZ, -R8 ;  /* 0x000000ffff087224 */ /* 0x000fe400078e0a08 */
[C---:B------:R-:W-:Y:S02]  /*0e40*/  IMAD R21, R4.reuse, R14, R21 ;  /* 0x0000000e04157224 */ /* 0x040fe400078e0215 */
[----:B------:R-:W-:Y:S02]  /*0e50*/  IMAD.MOV R10, RZ, RZ, -R10 ;  /* 0x000000ffff0a7224 */ /* 0x000fe400078e0a0a */
[----:B------:R-:W-:Y:S02]  /*0e60*/  IMAD R23, R4, R8, R23 ;  /* 0x0000000804177224 */ /* 0x000fe400078e0217 */
[----:B------:R-:W-:Y:S02]  /*0e70*/  IMAD.U32 R14, RZ, RZ, UR24 ;  /* 0x00000018ff0e7e24 */ /* 0x000fe4000f8e00ff */
[----:B------:R-:W-:-:S03]  /*0e80*/  IMAD.HI.U32 R8, R6, R27, RZ ;  /* 0x0000001b06087227 */ /* 0x000fc600078e00ff */
[----:B------:R-:W-:Y:S01]  /*0e90*/  IABS R39, R14 ;  /* 0x0000000e00277213 */ /* 0x000fe20000000000 */
[C---:B------:R-:W-:Y:S02]  /*0ea0*/  IMAD R25, R4.reuse, R10, R25 ;  /* 0x0000000a04197224 */ /* 0x040fe400078e0219 */
[----:B------:R-:W-:Y:S02]  /*0eb0*/  IMAD.MOV R10, RZ, RZ, -R8 ;  /* 0x000000ffff0a7224 */ /* 0x000fe400078e0a08 */
[C---:B------:R-:W-:Y:S02]  /*0ec0*/  IMAD R19, R4.reuse, R12, R19 ;  /* 0x0000000c04137224 */ /* 0x040fe400078e0213 */
[----:B------:R-:W-:Y:S02]  /*0ed0*/  IMAD R27, R4, R10, R27 ;  /* 0x0000000a041b7224 */ /* 0x000fe400078e021b */
[----:B------:R-:W-:-:S04]  /*0ee0*/  IMAD.HI.U32 R10, R6, R39, RZ ;  /* 0x00000027060a7227 */ /* 0x000fc800078e00ff */
[----:B------:R-:W-:Y:S02]  /*0ef0*/  IMAD.U32 R12, RZ, RZ, UR20 ;  /* 0x00000014ff0c7e24 */ /* 0x000fe4000f8e00ff */
[----:B------:R-:W-:Y:S02]  /*0f00*/  IMAD.MOV R10, RZ, RZ, -R10 ;  /* 0x000000ffff0a7224 */ /* 0x000fe400078e0a0a */
[----:B------:R-:W-:Y:S01]  /*0f10*/  @!P1 IMAD.IADD R7, R7, 0x1, -R4 ;  /* 0x0000000107079824 */ /* 0x000fe200078e0a04 */
[----:B------:R-:W-:Y:S01]  /*0f20*/  IABS R29, R12 ;  /* 0x0000000c001d7213 */ /* 0x000fe20000000000 */
[----:B------:R-:W-:Y:S02]  /*0f30*/  IMAD.U32 R12, RZ, RZ, UR21 ;  /* 0x00000015ff0c7e24 */ /* 0x000fe4000f8e00ff */
[----:B------:R-:W-:Y:S02]  /*0f40*/  IMAD R39, R4, R10, R39 ;  /* 0x0000000a04277224 */ /* 0x000fe400078e0227 */
[----:B------:R-:W-:Y:S01]  /*0f50*/  IMAD.HI.U32 R8, R6, R29, RZ ;  /* 0x0000001d06087227 */ /* 0x000fe200078e00ff */
[----:B------:R-:W-:-:S02]  /*0f60*/  IABS R31, R12 ;  /* 0x0000000c001f7213 */ /* 0x000fc40000000000 */
[C---:B------:R-:W-:Y:S01]  /*0f70*/  ISETP.GT.U32.AND P5, PT, R4.reuse, R39, PT ;  /* 0x000000270400720c */ /* 0x040fe20003fa4070 */
[----:B------:R-:W-:Y:S01]  /*0f80*/  @!P3 IMAD.IADD R11, R11, 0x1, -R4 ;  /* 0x000000010b0bb824 */ /* 0x000fe200078e0a04 */
[----:B------:R-:W-:Y:S01]  /*0f90*/  ISETP.GT.U32.AND P3, PT, R4, R7, PT ;  /* 0x000000070400720c */ /* 0x000fe20003f64070 */
[----:B------:R-:W-:Y:S02]  /*0fa0*/  IMAD.MOV R12, RZ, RZ, -R8 ;  /* 0x000000ffff0c7224 */ /* 0x000fe400078e0a08 */
[----:B------:R-:W-:Y:S02]  /*0fb0*/  IMAD.U32 R14, RZ, RZ, UR22 ;  /* 0x00000016ff0e7e24 */ /* 0x000fe4000f8e00ff */
[----:B------:R-:W-:-:S03]  /*0fc0*/  IMAD.HI.U32 R8, R6, R31, RZ ;  /* 0x0000001f06087227 */ /* 0x000fc600078e00ff */
[----:B------:R-:W-:Y:S01]  /*0fd0*/  IABS R33, R14 ;  /* 0x0000000e00217213 */ /* 0x000fe20000000000 */
[C---:B------:R-:W-:Y:S02]  /*0fe0*/  IMAD R29, R4.reuse, R12, R29 ;  /* 0x0000000c041d7224 */ /* 0x040fe400078e021d */
[----:B------:R-:W-:Y:S02]  /*0ff0*/  IMAD.U32 R12, RZ, RZ, UR23 ;  /* 0x00000017ff0c7e24 */ /* 0x000fe4000f8e00ff */
[----:B------:R-:W-:Y:S02]  /*1000*/  IMAD.MOV R8, RZ, RZ, -R8 ;  /* 0x000000ffff087224 */ /* 0x000fe400078e0a08 */
[----:B------:R-:W-:Y:S01]  /*1010*/  @!P6 IMAD.IADD R41, R41, 0x1, -R0 ;  /* 0x000000012929e824 */ /* 0x000fe200078e0a00 */
[----:B------:R-:W-:Y:S01]  /*1020*/  IABS R35, R12 ;  /* 0x0000000c00237213 */ /* 0x000fe20000000000 */
[----:B------:R-:W-:Y:S01]  /*1030*/  IMAD R31, R4, R8, R31 ;  /* 0x00000008041f7224 */ /* 0x000fe200078e021f */
[----:B------:R-:W-:Y:S01]  /*1040*/  LOP3.LUT R12, R110, 0x1c, RZ, 0xfc, !PT ;  /* 0x0000001c6e0c7812 */ /* 0x000fe200078efcff */
[--C-:B------:R-:W-:Y:S01]  /*1050*/  @!P5 IMAD.IADD R39, R39, 0x1, -R4.reuse ;  /* 0x000000012727d824 */ /* 0x100fe200078e0a04 */
[----:B------:R-:W-:Y:S01]  /*1060*/  ISETP.GT.U32.AND P1, PT, R0, R41, PT ;  /* 0x000000290000720c */ /* 0x000fe20003f24070 */
[--C-:B------:R-:W-:Y:S01]  /*1070*/  @!P2 IMAD.IADD R9, R9, 0x1, -R4.reuse ;  /* 0x000000010909a824 */ /* 0x100fe200078e0a04 */
[C---:B------:R-:W-:Y:S01]  /*1080*/  ISETP.GT.U32.AND P5, PT, R4.reuse, R11, PT ;  /* 0x0000000b0400720c */ /* 0x040fe20003fa4070 */
[----:B------:R-:W-:Y:S01]  /*1090*/  @!P0 IMAD.IADD R15, R15, 0x1, -R4 ;  /* 0x000000010f0f8824 */ /* 0x000fe200078e0a04 */
[----:B------:R-:W-:Y:S01]  /*10a0*/  ISETP.GT.U32.AND P2, PT, R4, R39, PT ;  /* 0x000000270400720c */ /* 0x000fe20003f44070 */
[----:B------:R-:W-:-:S03]  /*10b0*/  IMAD.HI.U32 R8, R6, R33, RZ ;  /* 0x0000002106087227 */ /* 0x000fc600078e00ff */
[C---:B------:R-:W-:Y:S01]  /*10c0*/  ISETP.GT.U32.AND P0, PT, R4.reuse, R15, PT ;  /* 0x0000000f0400720c */ /* 0x040fe20003f04070 */
[--C-:B------:R-:W-:Y:S01]  /*10d0*/  @!P4 IMAD.IADD R13, R13, 0x1, -R4.reuse ;  /* 0x000000010d0dc824 */ /* 0x100fe200078e0a04 */
[C---:B------:R-:W-:Y:S01]  /*10e0*/  ISETP.GT.U32.AND P4, PT, R4.reuse, R9, PT ;  /* 0x000000090400720c */ /* 0x040fe20003f84070 */
[----:B------:R-:W-:Y:S01]  /*10f0*/  @!P3 IMAD.IADD R7, R7, 0x1, -R4 ;  /* 0x000000010707b824 */ /* 0x000fe200078e0a04 */
[C---:B------:R-:W-:Y:S01]  /*1100*/  ISETP.GT.U32.AND P3, PT, R4.reuse, R23, PT ;  /* 0x000000170400720c */ /* 0x040fe20003f64070 */
[----:B------:R-:W-:Y:S01]  /*1110*/  IMAD.MOV R10, RZ, RZ, -R8 ;  /* 0x000000ffff0a7224 */ /* 0x000fe200078e0a08 */
[----:B------:R-:W-:Y:S01]  /*1120*/  ISETP.GT.U32.AND P6, PT, R4, R13, PT ;  /* 0x0000000d0400720c */ /* 0x000fe20003fc4070 */
[----:B------:R-:W-:-:S04]  /*1130*/  IMAD.HI.U32 R8, R6, R35, RZ ;  /* 0x0000002306087227 */ /* 0x000fc800078e00ff */
[----:B------:R-:W-:Y:S02]  /*1140*/  IMAD.U32 R14, RZ, RZ, UR4 ;  /* 0x00000004ff0e7e24 */ /* 0x000fe4000f8e00ff */
[----:B------:R-:W-:Y:S02]  /*1150*/  IMAD.MOV R8, RZ, RZ, -R8 ;  /* 0x000000ffff087224 */ /* 0x000fe400078e0a08 */
[----:B------:R-:W-:Y:S01]  /*1160*/  @!P1 IMAD.IADD R41, R41, 0x1, -R0 ;  /* 0x0000000129299824 */ /* 0x000fe200078e0a00 */
[----:B------:R-:W-:Y:S01]  /*1170*/  IABS R37, R14 ;  /* 0x0000000e00257213 */ /* 0x000fe20000000000 */
[C---:B------:R-:W-:Y:S01]  /*1180*/  IMAD R35, R4.reuse, R8, R35 ;  /* 0x0000000804237224 */ /* 0x040fe200078e0223 */
[C---:B------:R-:W-:Y:S01]  /*1190*/  ISETP.GT.U32.AND P1, PT, R4.reuse, R19, PT ;  /* 0x000000130400720c */ /* 0x040fe20003f24070 */
[--C-:B------:R-:W-:Y:S01]  /*11a0*/  @!P5 IMAD.IADD R11, R11, 0x1, -R4.reuse ;  /* 0x000000010b0bd824 */ /* 0x100fe200078e0a04 */
[C---:B------:R-:W-:Y:S01]  /*11b0*/  ISETP.GT.U32.AND P5, PT, R4.reuse, R27, PT ;  /* 0x0000001b0400720c */ /* 0x040fe20003fa4070 */
[--C-:B------:R-:W-:Y:S01]  /*11c0*/  @!P4 IMAD.IADD R9, R9, 0x1, -R4.reuse ;  /* 0x000000010909c824 */ /* 0x100fe200078e0a04 */
[C---:B------:R-:W-:Y:S01]  /*11d0*/  ISETP.GT.U32.AND P4, PT, R4.reuse, R25, PT ;  /* 0x000000190400720c */ /* 0x040fe20003f84070 */
[--C-:B------:R-:W-:Y:S01]  /*11e0*/  @!P0 IMAD.IADD R15, R15, 0x1, -R4.reuse ;  /* 0x000000010f0f8824 */ /* 0x100fe200078e0a04 */
[C---:B------:R-:W-:Y:S01]  /*11f0*/  ISETP.GT.U32.AND P0, PT, R4.reuse, R31, PT ;  /* 0x0000001f0400720c */ /* 0x040fe20003f04070 */
[----:B------:R-:W-:Y:S01]  /*1200*/  @!P3 IMAD.IADD R23, R23, 0x1, -R4 ;  /* 0x000000011717b824 */ /* 0x000fe200078e0a04 */
[----:B------:R-:W-:Y:S01]  /*1210*/  ISETP.GT.U32.AND P3, PT, R4, R35, PT ;  /* 0x000000230400720c */ /* 0x000fe20003f64070 */
[----:B------:R-:W-:Y:S01]  /*1220*/  IMAD.HI.U32 R6, R6, R37, RZ ;  /* 0x0000002506067227 */ /* 0x000fe200078e00ff */
[----:B------:R-:W-:-:S02]  /*1230*/  SHF.R.S32.HI R0, RZ, 0x1f, R3 ;  /* 0x0000001fff007819 */ /* 0x000fc40000011403 */
[----:B------:R-:W-:Y:S01]  /*1240*/  LOP3.LUT R14, R112, 0x1f, RZ, 0xc0, !PT ;  /* 0x0000001f700e7812 */ /* 0x000fe200078ec0ff */
[----:B------:R-:W-:Y:S01]  /*1250*/  IMAD R33, R4, R10, R33 ;  /* 0x0000000a04217224 */ /* 0x000fe200078e0221 */
[----:B------:R-:W-:Y:S01]  /*1260*/  LEA.HI R3, R0, R3, RZ, 0x5 ;  /* 0x0000000300037211 */ /* 0x000fe200078f28ff */
[----:B------:R-:W-:Y:S01]  /*1270*/  IMAD.MOV R6, RZ, RZ, -R6 ;  /* 0x000000ffff067224 */ /* 0x000fe200078e0a06 */
[----:B------:R-:W-:Y:S01]  /*1280*/  LOP3.LUT R0, R2, 0x30, R43, 0x78, !PT ;  /* 0x0000003002007812 */ /* 0x000fe200078e782b */
[--C-:B------:R-:W-:Y:S01]  /*1290*/  @!P6 IMAD.IADD R13, R13, 0x1, -R4.reuse ;  /* 0x000000010d0de824 */ /* 0x100fe200078e0a04 */
[C---:B------:R-:W-:Y:S01]  /*12a0*/  ISETP.GT.U32.AND P6, PT, R4.reuse, R29, PT ;  /* 0x0000001d0400720c */ /* 0x040fe20003fc4070 */
[----:B------:R-:W-:Y:S01]  /*12b0*/  IMAD R37, R4, R6, R37 ;  /* 0x0000000604257224 */ /* 0x000fe200078e0225 */
[----:B------:R-:W-:Y:S01]  /*12c0*/  LOP3.LUT R8, R110, 0xc, RZ, 0xfc, !PT ;  /* 0x0000000c6e087812 */ /* 0x000fe200078efcff */
[--C-:B------:R-:W-:Y:S01]  /*12d0*/  @!P1 IMAD.IADD R19, R19, 0x1, -R4.reuse ;  /* 0x0000000113139824 */ /* 0x100fe200078e0a04 */
[----:B------:R-:W-:Y:S01]  /*12e0*/  ISETP.GT.U32.AND P1, PT, R4, R33, PT ;  /* 0x000000210400720c */ /* 0x000fe20003f24070 */
[--C-:B------:R-:W-:Y:S01]  /*12f0*/  @!P5 IMAD.IADD R27, R27, 0x1, -R4.reuse ;  /* 0x000000011b1bd824 */ /* 0x100fe200078e0a04 */
[----:B------:R-:W-:Y:S01]  /*1300*/  LOP3.LUT R10, R110, 0x14, RZ, 0xfc, !PT ;  /* 0x000000146e0a7812 */ /* 0x000fe200078efcff */
[--C-:B------:R-:W-:Y:S01]  /*1310*/  @!P2 IMAD.IADD R39, R39, 0x1, -R4.reuse ;  /* 0x000000012727a824 */ /* 0x100fe200078e0a04 */
[C---:B------:R-:W-:Y:S01]  /*1320*/  ISETP.GT.U32.AND P2, PT, R4.reuse, R21, PT ;  /* 0x000000150400720c */ /* 0x040fe20003f44070 */
        /* <DEDUP_REMOVED lines=9> */
[----:B------:R-:W-:Y:S01]  /*13c0*/  ISETP.GT.U32.AND P1, PT, R4, R25, PT ;  /* 0x000000190400720c */ /* 0x000fe20003f24070 */
[----:B------:R-:W-:Y:S01]  /*13d0*/  IMAD.SHL.U32 R6, R112, 0x40, RZ ;  /* 0x0000004070067824 */ /* 0x000fe200078e00ff */
[----:B------:R-:W-:Y:S01]  /*13e0*/  CS2R R42, SRZ ;  /* 0x00000000002a7805 */ /* 0x000fe2000001ff00 */
[--C-:B------:R-:W-:Y:S01]  /*13f0*/  @!P2 IMAD.IADD R21, R21, 0x1, -R4.reuse ;  /* 0x000000011515a824 */ /* 0x100fe200078e0a04 */
[----:B------:R-:W-:Y:S01]  /*1400*/  ISETP.GE.AND P2, PT, R88, RZ, PT ;  /* 0x000000ff5800720c */ /* 0x000fe20003f46270 */
[--C-:B------:R-:W-:Y:S01]  /*1410*/  @!P4 IMAD.IADD R37, R37, 0x1, -R4.reuse ;  /* 0x000000012525c824 */ /* 0x100fe200078e0a04 */
[C---:B------:R-:W-:Y:S01]  /*1420*/  ISETP.GT.U32.AND P4, PT, R4.reuse, R29, PT ;  /* 0x0000001d0400720c */ /* 0x040fe20003f84070 */
[--C-:B------:R-:W-:Y:S01]  /*1430*/  @!P5 IMAD.IADD R19, R19, 0x1, -R4.reuse ;  /* 0x000000011313d824 */ /* 0x100fe200078e0a04 */
[C---:B------:R-:W-:Y:S01]  /*1440*/  ISETP.GT.U32.AND P5, PT, R4.reuse, R31, PT ;  /* 0x0000001f0400720c */ /* 0x040fe20003fa4070 */
[--C-:B------:R-:W-:Y:S01]  /*1450*/  @!P0 IMAD.IADD R23, R23, 0x1, -R4.reuse ;  /* 0x0000000117178824 */ /* 0x100fe200078e0a04 */
[----:B------:R-:W-:Y:S01]  /*1460*/  ISETP.GT.U32.AND P0, PT, R4, R33, PT ;  /* 0x000000210400720c */ /* 0x000fe20003f04070 */
[--C-:B------:R-:W-:Y:S01]  /*1470*/  @!P3 IMAD.IADD R27, R27, 0x1, -R4.reuse ;  /* 0x000000011b1bb824 */ /* 0x100fe200078e0a04 */
[----:B------:R-:W-:Y:S01]  /*1480*/  ISETP.NE.AND P3, PT, R16, RZ, PT ;  /* 0x000000ff1000720c */ /* 0x000fe20003f65270 */
[----:B------:R-:W-:Y:S01]  /*1490*/  @!P1 IMAD.IADD R25, R25, 0x1, -R4 ;  /* 0x0000000119199824 */ /* 0x000fe200078e0a04 */
[----:B------:R-:W-:-:S02]  /*14a0*/  ISETP.GT.U32.AND P6, PT, R4, R21, PT ;  /* 0x000000150400720c */ /* 0x000fc40003fc4070 */
[----:B------:R-:W-:Y:S01]  /*14b0*/  LOP3.LUT R2, R5, 0x1000, R6, 0xf8, !PT ;  /* 0x0000100005027812 */ /* 0x000fe200078ef806 */
[----:B------:R-:W-:Y:S01]  /*14c0*/  @!P2 IMAD.MOV R41, RZ, RZ, -R41 ;  /* 0x000000ffff29a224 */ /* 0x000fe200078e0a29 */
[----:B------:R-:W-:Y:S01]  /*14d0*/  ISETP.LE.AND P2, PT, RZ, UR8, PT ;  /* 0x00000008ff007c0c */ /* 0x000fe2000bf43270 */
[--C-:B------:R-:W-:Y:S01]  /*14e0*/  @!P4 IMAD.IADD R29, R29, 0x1, -R4.reuse ;  /* 0x000000011d1dc824 */ /* 0x100fe200078e0a04 */
[----:B------:R-:W-:Y:S01]  /*14f0*/  ISETP.LE.AND P4, PT, RZ, UR5, PT ;  /* 0x00000005ff007c0c */ /* 0x000fe2000bf83270 */
[--C-:B------:R-:W-:Y:S01]  /*1500*/  @!P5 IMAD.IADD R31, R31, 0x1, -R4.reuse ;  /* 0x000000011f1fd824 */ /* 0x100fe200078e0a04 */
[----:B------:R-:W-:Y:S01]  /*1510*/  ISETP.LE.AND P5, PT, RZ, UR7, PT ;  /* 0x00000007ff007c0c */ /* 0x000fe2000bfa3270 */
[--C-:B------:R-:W-:Y:S01]  /*1520*/  @!P0 IMAD.IADD R33, R33, 0x1, -R4.reuse ;  /* 0x0000000121218824 */ /* 0x100fe200078e0a04 */
[----:B------:R-:W-:Y:S01]  /*1530*/  ISETP.LE.AND P0, PT, RZ, UR6, PT ;  /* 0x00000006ff007c0c */ /* 0x000fe2000bf03270 */
[----:B------:R-:W1:Y:S01]  /*1540*/  LDC R6, c[0x0][0x240] ;  /* 0x00009000ff067b82 */ /* 0x000e620000000800 */
[----:B------:R-:W-:Y:S01]  /*1550*/  @!P3 LOP3.LUT R41, RZ, R16, RZ, 0x33, !PT ;  /* 0x00000010ff29b212 */ /* 0x000fe200078e33ff */
[--C-:B------:R-:W-:Y:S01]  /*1560*/  @!P6 IMAD.IADD R21, R21, 0x1, -R4.reuse ;  /* 0x000000011515e824 */ /* 0x100fe200078e0a04 */
[----:B------:R-:W-:Y:S01]  /*1570*/  ISETP.LE.AND P3, PT, RZ, UR9, PT ;  /* 0x00000009ff007c0c */ /* 0x000fe2000bf63270 */
[----:B------:R-:W-:Y:S01]  /*1580*/  ULDC.64 UR6, c[0x0][0x210] ;  /* 0x0000840000067ab9 */ /* 0x000fe20000000a00 */
[C---:B------:R-:W-:Y:S01]  /*1590*/  ISETP.GT.U32.AND P6, PT, R4.reuse, R35, PT ;  /* 0x000000230400720c */ /* 0x040fe20003fc4070 */
[----:B------:R-:W-:Y:S01]  /*15a0*/  @!P2 IMAD.MOV R13, RZ, RZ, -R13 ;  /* 0x000000ffff0da224 */ /* 0x000fe200078e0a0d */
[----:B------:R-:W-:Y:S01]  /*15b0*/  ISETP.LE.AND P2, PT, RZ, UR18, PT ;  /* 0x00000012ff007c0c */ /* 0x000fe2000bf43270 */
[----:B------:R-:W-:Y:S01]  /*15c0*/  @!P4 IMAD.MOV R7, RZ, RZ, -R7 ;  /* 0x000000ffff07c224 */ /* 0x000fe200078e0a07 */
[----:B------:R-:W-:Y:S01]  /*15d0*/  ISETP.LE.AND P4, PT, RZ, UR10, PT ;  /* 0x0000000aff007c0c */ /* 0x000fe2000bf83270 */
[----:B------:R-:W-:Y:S01]  /*15e0*/  @!P5 IMAD.MOV R11, RZ, RZ, -R11 ;  /* 0x000000ffff0bd224 */ /* 0x000fe200078e0a0b */
[----:B------:R-:W-:Y:S01]  /*15f0*/  ISETP.LE.AND P5, PT, RZ, UR16, PT ;  /* 0x00000010ff007c0c */ /* 0x000fe2000bfa3270 */
[----:B------:R-:W-:Y:S01]  /*1600*/  @!P0 IMAD.MOV R9, RZ, RZ, -R9 ;  /* 0x000000ffff098224 */ /* 0x000fe200078e0a09 */
[----:B------:R-:W-:Y:S01]  /*1610*/  ISETP.LE.AND P0, PT, RZ, UR11, PT ;  /* 0x0000000bff007c0c */ /* 0x000fe2000bf03270 */
[----:B------:R-:W-:Y:S01]  /*1620*/  UIADD3 UR18, UR12, 0x4000, URZ ;  /* 0x000040000c127890 */ /* 0x000fe2000fffe03f */
[----:B------:R-:W-:Y:S01]  /*1630*/  ISETP.GT.U32.AND P1, PT, R4, R37, PT ;  /* 0x000000250400720c */ /* 0x000fe20003f24070 */
[----:B------:R-:W-:Y:S01]  /*1640*/  @!P3 IMAD.MOV R15, RZ, RZ, -R15 ;  /* 0x000000ffff0fb224 */ /* 0x000fe200078e0a0f */
[----:B------:R-:W-:Y:S01]  /*1650*/  ISETP.LE.AND P3, PT, RZ, UR19, PT ;  /* 0x00000013ff007c0c */ /* 0x000fe2000bf63270 */
[--C-:B------:R-:W-:Y:S01]  /*1660*/  @!P6 IMAD.IADD R35, R35, 0x1, -R4.reuse ;  /* 0x000000012323e824 */ /* 0x100fe200078e0a04 */
[----:B------:R-:W-:Y:S01]  /*1670*/  ISETP.LE.AND P6, PT, RZ, UR24, PT ;  /* 0x00000018ff007c0c */ /* 0x000fe2000bfc3270 */
        /* <DEDUP_REMOVED lines=8> */
[----:B------:R-:W-:Y:S01]  /*1700*/  @!P1 IMAD.IADD R37, R37, 0x1, -R4 ;  /* 0x0000000125259824 */ /* 0x000fe200078e0a04 */
[----:B------:R-:W-:Y:S01]  /*1710*/  ISETP.NE.AND P1, PT, R17, RZ, PT ;  /* 0x000000ff1100720c */ /* 0x000fe20003f25270 */
[----:B------:R-:W-:Y:S01]  /*1720*/  @!P3 IMAD.MOV R27, RZ, RZ, -R27 ;  /* 0x000000ffff1bb224 */ /* 0x000fe200078e0a1b */
[----:B------:R-:W-:Y:S01]  /*1730*/  ISETP.LE.AND P3, PT, RZ, UR4, PT ;  /* 0x00000004ff007c0c */ /* 0x000fe2000bf63270 */
[----:B------:R-:W-:Y:S01]  /*1740*/  @!P6 IMAD.MOV R39, RZ, RZ, -R39 ;  /* 0x000000ffff27e224 */ /* 0x000fe200078e0a27 */
[----:B------:R-:W-:Y:S01]  /*1750*/  LOP3.LUT R4, RZ, R17, RZ, 0x33, !PT ;  /* 0x00000011ff047212 */ /* 0x000fe200078e33ff */
[----:B------:R-:W-:Y:S01]  /*1760*/  @!P2 IMAD.MOV R35, RZ, RZ, -R35 ;  /* 0x000000ffff23a224 */ /* 0x000fe200078e0a23 */
[----:B------:R-:W-:Y:S01]  /*1770*/  ULDC UR4, c[0x0][0x234] ;  /* 0x00008d0000047ab9 */ /* 0x000fe20000000800 */
[----:B------:R-:W-:Y:S01]  /*1780*/  @!P4 IMAD.MOV R29, RZ, RZ, -R29 ;  /* 0x000000ffff1dc224 */ /* 0x000fe200078e0a1d */
[C---:B------:R-:W-:Y:S01]  /*1790*/  SEL R7, R4.reuse, R7, !P1 ;  /* 0x0000000704077207 */ /* 0x040fe20004800000 */
[----:B------:R-:W-:Y:S01]  /*17a0*/  @!P5 IMAD.MOV R33, RZ, RZ, -R33 ;  /* 0x000000ffff21d224 */ /* 0x000fe200078e0a21 */
[C---:B------:R-:W-:Y:S01]  /*17b0*/  SEL R9, R4.reuse, R9, !P1 ;  /* 0x0000000904097207 */ /* 0x040fe20004800000 */
[----:B------:R-:W-:Y:S01]  /*17c0*/  @!P0 IMAD.MOV R31, RZ, RZ, -R31 ;  /* 0x000000ffff1f8224 */ /* 0x000fe200078e0a1f */
[C---:B------:R-:W-:Y:S01]  /*17d0*/  SEL R11, R4.reuse, R11, !P1 ;  /* 0x0000000b040b7207 */ /* 0x040fe20004800000 */
[-C--:B-1----:R-:W-:Y:S01]  /*17e0*/  IMAD R7, R7, R6.reuse, RZ ;  /* 0x0000000607077224 */ /* 0x082fe200078e02ff */
[C---:B------:R-:W-:Y:S01]  /*17f0*/  SEL R13, R4.reuse, R13, !P1 ;  /* 0x0000000d040d7207 */ /* 0x040fe20004800000 */
[----:B------:R-:W-:Y:S01]  /*1800*/  @!P3 IMAD.MOV R37, RZ, RZ, -R37 ;  /* 0x000000ffff25b224 */ /* 0x000fe200078e0a25 */
[C---:B------:R-:W-:Y:S01]  /*1810*/  SEL R15, R4.reuse, R15, !P1 ;  /* 0x0000000f040f7207 */ /* 0x040fe20004800000 */
[-C--:B------:R-:W-:Y:S01]  /*1820*/  IMAD R9, R9, R6.reuse, RZ ;  /* 0x0000000609097224 */ /* 0x080fe200078e02ff */
        /* <DEDUP_REMOVED lines=9> */
[----:B------:R-:W-:Y:S01]  /*18c0*/  IMAD R21, R21, R6, RZ ;  /* 0x0000000615157224 */ /* 0x000fe200078e02ff */
[----:B0-----:R-:W-:Y:S01]  /*18d0*/  LEA R5, P2, R7, R90, 0x1 ;  /* 0x0000005a07057211 */ /* 0x001fe200078408ff */
[-C--:B------:R-:W-:Y:S01]  /*18e0*/  IMAD R23, R23, R6.reuse, RZ ;  /* 0x0000000617177224 */ /* 0x080fe200078e02ff */
[C---:B------:R-:W-:Y:S01]  /*18f0*/  SEL R29, R4.reuse, R29, !P1 ;  /* 0x0000001d041d7207 */ /* 0x040fe20004800000 */
[-C--:B------:R-:W-:Y:S01]  /*1900*/  IMAD R25, R25, R6.reuse, RZ ;  /* 0x0000000619197224 */ /* 0x080fe200078e02ff */
[C---:B------:R-:W-:Y:S01]  /*1910*/  SEL R31, R4.reuse, R31, !P1 ;  /* 0x0000001f041f7207 */ /* 0x040fe20004800000 */
[-C--:B------:R-:W-:Y:S01]  /*1920*/  IMAD R27, R27, R6.reuse, RZ ;  /* 0x000000061b1b7224 */ /* 0x080fe200078e02ff */
[C---:B------:R-:W-:Y:S01]  /*1930*/  SEL R33, R4.reuse, R33, !P1 ;  /* 0x0000002104217207 */ /* 0x040fe20004800000 */
[----:B------:R0:W-:Y:S01]  /*1940*/  STL [R1+0x4], R5 ;  /* 0x0000040501007387 */ /* 0x0001e20000100800 */
[C---:B------:R-:W-:Y:S01]  /*1950*/  SEL R35, R4.reuse, R35, !P1 ;  /* 0x0000002304237207 */ /* 0x040fe20004800000 */
[-C--:B------:R-:W-:Y:S01]  /*1960*/  IMAD R29, R29, R6.reuse, RZ ;  /* 0x000000061d1d7224 */ /* 0x080fe200078e02ff */
[C---:B------:R-:W-:Y:S01]  /*1970*/  SEL R37, R4.reuse, R37, !P1 ;  /* 0x0000002504257207 */ /* 0x040fe20004800000 */
[----:B------:R-:W-:Y:S01]  /*1980*/  IMAD R31, R31, R6, RZ ;  /* 0x000000061f1f7224 */ /* 0x000fe200078e02ff */
[----:B------:R-:W-:Y:S01]  /*1990*/  LEA R125, P3, R9, R90, 0x1 ;  /* 0x0000005a097d7211 */ /* 0x000fe200078608ff */
[----:B------:R-:W-:Y:S01]  /*19a0*/  IMAD R33, R33, R6, RZ ;  /* 0x0000000621217224 */ /* 0x000fe200078e02ff */
[----:B------:R-:W-:Y:S01]  /*19b0*/  LEA R123, P4, R11, R90, 0x1 ;  /* 0x0000005a0b7b7211 */ /* 0x000fe200078808ff */
[-C--:B------:R-:W-:Y:S01]  /*19c0*/  IMAD R35, R35, R6.reuse, RZ ;  /* 0x0000000623237224 */ /* 0x080fe200078e02ff */
[----:B------:R-:W-:Y:S01]  /*19d0*/  SEL R4, R4, R39, !P1 ;  /* 0x0000002704047207 */ /* 0x000fe20004800000 */
[----:B------:R-:W-:Y:S01]  /*19e0*/  IMAD R37, R37, R6, RZ ;  /* 0x0000000625257224 */ /* 0x000fe200078e02ff */
[----:B------:R-:W-:Y:S01]  /*19f0*/  LEA R121, P5, R13, R90, 0x1 ;  /* 0x0000005a0d797211 */ /* 0x000fe200078a08ff */
[----:B------:R-:W-:Y:S01]  /*1a00*/  IMAD R41, R41, UR4, RZ ;  /* 0x0000000429297c24 */ /* 0x000fe2000f8e02ff */
[-C--:B0-----:R-:W-:Y:S01]  /*1a10*/  LEA.HI.X.SX32 R5, R7, R91.reuse, 0x1, P2 ;  /* 0x0000005b07057211 */ /* 0x081fe200010f0eff */
[----:B------:R-:W-:Y:S01]  /*1a20*/  IMAD R4, R4, R6, RZ ;  /* 0x0000000604047224 */ /* 0x000fe200078e02ff */
[----:B------:R-:W-:-:S02]  /*1a30*/  LEA.HI.X.SX32 R124, R9, R91, 0x1, P3 ;  /* 0x0000005b097c7211 */ /* 0x000fc400018f0eff */
[----:B------:R-:W-:Y:S02]  /*1a40*/  CS2R R38, SRZ ;  /* 0x0000000000267805 */ /* 0x000fe4000001ff00 */
[----:B------:R-:W-:Y:S01]  /*1a50*/  LEA.HI.X.SX32 R122, R11, R91, 0x1, P4 ;  /* 0x0000005b0b7a7211 */ /* 0x000fe200020f0eff */
[----:B------:R0:W-:Y:S01]  /*1a60*/  STL [R1], R5 ;  /* 0x0000000501007387 */ /* 0x0001e20000100800 */
[-C--:B------:R-:W-:Y:S01]  /*1a70*/  LEA R104, P6, R15, R90.reuse, 0x1 ;  /* 0x0000005a0f687211 */ /* 0x080fe200078c08ff */
[----:B------:R-:W-:Y:S01]  /*1a80*/  ULDC UR16, c[0x0][0x230] ;  /* 0x00008c0000107ab9 */ /* 0x000fe20000000800 */
[-C--:B------:R-:W-:Y:S02]  /*1a90*/  LEA R102, P1, R19, R90.reuse, 0x1 ;  /* 0x0000005a13667211 */ /* 0x080fe400078208ff */
[-C--:B------:R-:W-:Y:S02]  /*1aa0*/  LEA R100, P2, R21, R90.reuse, 0x1 ;  /* 0x0000005a15647211 */ /* 0x080fe400078408ff */
[----:B------:R-:W-:-:S02]  /*1ab0*/  LEA R98, P3, R23, R90, 0x1 ;  /* 0x0000005a17627211 */ /* 0x000fc400078608ff */
[-C--:B------:R-:W-:Y:S01]  /*1ac0*/  LEA R97, P4, R25, R90.reuse, 0x1 ;  /* 0x0000005a19617211 */ /* 0x080fe200078808ff */
[----:B0-----:R-:W0:Y:S01]  /*1ad0*/  LDC R5, c[0x0][0x238] ;  /* 0x00008e00ff057b82 */ /* 0x001e220000000800 */
[-C--:B------:R-:W-:Y:S02]  /*1ae0*/  LEA.HI.X.SX32 R106, R13, R91.reuse, 0x1, P5 ;  /* 0x0000005b0d6a7211 */ /* 0x080fe400028f0eff */
[----:B------:R-:W-:Y:S02]  /*1af0*/  LEA R94, P5, R27, R90, 0x1 ;  /* 0x0000005a1b5e7211 */ /* 0x000fe400078a08ff */
[-C--:B------:R-:W-:Y:S02]  /*1b00*/  LEA.HI.X.SX32 R105, R15, R91.reuse, 0x1, P6 ;  /* 0x0000005b0f697211 */ /* 0x080fe400030f0eff */
[-C--:B------:R-:W-:Y:S02]  /*1b10*/  LEA.HI.X.SX32 R103, R19, R91.reuse, 0x1, P1 ;  /* 0x0000005b13677211 */ /* 0x080fe400008f0eff */
[----:B------:R-:W-:-:S02]  /*1b20*/  LEA.HI.X.SX32 R101, R21, R91, 0x1, P2 ;  /* 0x0000005b15657211 */ /* 0x000fc400010f0eff */
[-C--:B------:R-:W-:Y:S02]  /*1b30*/  LEA.HI.X.SX32 R99, R23, R91.reuse, 0x1, P3 ;  /* 0x0000005b17637211 */ /* 0x080fe400018f0eff */
[----:B------:R-:W-:Y:S02]  /*1b40*/  LEA.HI.X.SX32 R96, R25, R91, 0x1, P4 ;  /* 0x0000005b19607211 */ /* 0x000fe400020f0eff */
[----:B------:R-:W-:Y:S02]  /*1b50*/  CS2R R24, SRZ ;  /* 0x0000000000187805 */ /* 0x000fe4000001ff00 */
[-C--:B------:R-:W-:Y:S02]  /*1b60*/  LEA R108, P6, R29, R90.reuse, 0x1 ;  /* 0x0000005a1d6c7211 */ /* 0x080fe400078c08ff */
[-C--:B------:R-:W-:Y:S02]  /*1b70*/  LEA R109, P1, R31, R90.reuse, 0x1 ;  /* 0x0000005a1f6d7211 */ /* 0x080fe400078208ff */
[----:B------:R-:W-:-:S02]  /*1b80*/  LEA R93, P2, R33, R90, 0x1 ;  /* 0x0000005a215d7211 */ /* 0x000fc400078408ff */
[-C--:B------:R-:W-:Y:S02]  /*1b90*/  LEA R88, P3, R35, R90.reuse, 0x1 ;  /* 0x0000005a23587211 */ /* 0x080fe400078608ff */
[-C--:B------:R-:W-:Y:S01]  /*1ba0*/  LEA R21, P4, R37, R90.reuse, 0x1 ;  /* 0x0000005a25157211 */ /* 0x080fe200078808ff */
[----:B0-----:R-:W-:Y:S01]  /*1bb0*/  IMAD R13, R110, R5, RZ ;  /* 0x000000056e0d7224 */ /* 0x001fe200078e02ff */
[----:B------:R-:W-:Y:S02]  /*1bc0*/  LEA.HI.X.SX32 R95, R27, R91, 0x1, P5 ;  /* 0x0000005b1b5f7211 */ /* 0x000fe400028f0eff */
[----:B------:R-:W-:Y:S02]  /*1bd0*/  CS2R R26, SRZ ;  /* 0x00000000001a7805 */ /* 0x000fe4000001ff00 */
[----:B------:R-:W-:Y:S01]  /*1be0*/  LEA R20, P5, R4, R90, 0x1 ;  /* 0x0000005a04147211 */ /* 0x000fe200078a08ff */
[----:B------:R-:W-:Y:S01]  /*1bf0*/  IMAD R10, R10, R5, RZ ;  /* 0x000000050a0a7224 */ /* 0x000fe200078e02ff */
[----:B------:R-:W-:-:S02]  /*1c00*/  LEA.HI.X.SX32 R107, R29, R91, 0x1, P6 ;  /* 0x0000005b1d6b7211 */ /* 0x000fc400030f0eff */
[----:B------:R-:W-:Y:S02]  /*1c10*/  CS2R R28, SRZ ;  /* 0x00000000001c7805 */ /* 0x000fe4000001ff00 */
[-C--:B------:R-:W-:Y:S02]  /*1c20*/  LEA.HI.X.SX32 R111, R31, R91.reuse, 0x1, P1 ;  /* 0x0000005b1f6f7211 */ /* 0x080fe400008f0eff */
[----:B------:R-:W-:Y:S02]  /*1c30*/  CS2R R30, SRZ ;  /* 0x00000000001e7805 */ /* 0x000fe4000001ff00 */
[-C--:B------:R-:W-:Y:S02]  /*1c40*/  LEA.HI.X.SX32 R92, R33, R91.reuse, 0x1, P2 ;  /* 0x0000005b215c7211 */ /* 0x080fe400010f0eff */
[----:B------:R-:W-:Y:S02]  /*1c50*/  CS2R R32, SRZ ;  /* 0x0000000000207805 */ /* 0x000fe4000001ff00 */
[----:B------:R-:W-:-:S02]  /*1c60*/  LEA.HI.X.SX32 R89, R35, R91, 0x1, P3 ;  /* 0x0000005b23597211 */ /* 0x000fc400018f0eff */
[----:B------:R-:W-:Y:S02]  /*1c70*/  CS2R R34, SRZ ;  /* 0x0000000000227805 */ /* 0x000fe4000001ff00 */
[-C--:B------:R-:W-:Y:S02]  /*1c80*/  LEA.HI.X.SX32 R90, R37, R91.reuse, 0x1, P4 ;  /* 0x0000005b255a7211 */ /* 0x080fe400020f0eff */
[----:B------:R-:W-:Y:S02]  /*1c90*/  CS2R R36, SRZ ;  /* 0x0000000000247805 */ /* 0x000fe4000001ff00 */
[----:B------:R-:W-:Y:S01]  /*1ca0*/  LEA.HI.X.SX32 R91, R4, R91, 0x1, P5 ;  /* 0x0000005b045b7211 */ /* 0x000fe200028f0eff */
[----:B------:R-:W-:Y:S01]  /*1cb0*/  IMAD R8, R8, R5, RZ ;  /* 0x0000000508087224 */ /* 0x000fe200078e02ff */
[----:B------:R-:W0:Y:S01]  /*1cc0*/  LDC R4, c[0x0][0x23c] ;  /* 0x00008f00ff047b82 */ /* 0x000e220000000800 */
[C---:B------:R-:W-:Y:S02]  /*1cd0*/  LOP3.LUT R9, R110.reuse, 0x10, RZ, 0xfc, !PT ;  /* 0x000000106e097812 */ /* 0x040fe400078efcff */
[----:B------:R-:W-:-:S02]  /*1ce0*/  LOP3.LUT R6, R110, 0x4, RZ, 0xfc, !PT ;  /* 0x000000046e067812 */ /* 0x000fc400078efcff */
[C---:B------:R-:W-:Y:S02]  /*1cf0*/  LEA R22, P0, R41.reuse, UR6, 0x1 ;  /* 0x0000000629167c11 */ /* 0x040fe4000f8008ff */
[C---:B------:R-:W-:Y:S02]  /*1d00*/  LOP3.LUT R7, R110.reuse, 0x8, RZ, 0xfc, !PT ;  /* 0x000000086e077812 */ /* 0x040fe400078efcff */
[----:B------:R-:W-:Y:S02]  /*1d10*/  LOP3.LUT R11, R110, 0x18, RZ, 0xfc, !PT ;  /* 0x000000186e0b7812 */ /* 0x000fe400078efcff */
[----:B------:R-:W-:Y:S02]  /*1d20*/  LEA.HI.X.SX32 R23, R41, UR7, 0x1, P0 ;  /* 0x0000000729177c11 */ /* 0x000fe400080f0eff */
[----:B------:R-:W-:Y:S01]  /*1d30*/  CS2R R40, SRZ ;  /* 0x0000000000287805 */ /* 0x000fe2000001ff00 */
[-C--:B------:R-:W-:Y:S01]  /*1d40*/  IMAD R7, R7, R5.reuse, RZ ;  /* 0x0000000507077224 */ /* 0x080fe200078e02ff */
[----:B------:R-:W-:Y:S01]  /*1d50*/  SHF.R.S32.HI R3, RZ, 0x5, R3 ;  /* 0x00000005ff037819 */ /* 0x000fe20000011403 */
[----:B------:R-:W-:-:S02]  /*1d60*/  IMAD R11, R11, R5, RZ ;  /* 0x000000050b0b7224 */ /* 0x000fc400078e02ff */
[----:B0-----:R-:W-:Y:S02]  /*1d70*/  IMAD R14, R14, R4, RZ ;  /* 0x000000040e0e7224 */ /* 0x001fe400078e02ff */
[-C--:B------:R-:W-:Y:S02]  /*1d80*/  IMAD R4, R12, R5.reuse, RZ ;  /* 0x000000050c047224 */ /* 0x080fe400078e02ff */
[-C--:B------:R-:W-:Y:S02]  /*1d90*/  IMAD R4, R9, R5.reuse, RZ ;  /* 0x0000000509047224 */ /* 0x080fe400078e02ff */
[----:B------:R-:W-:Y:S01]  /*1da0*/  IMAD R4, R6, R5, RZ ;  /* 0x0000000506047224 */ /* 0x000fe200078e02ff */
[----:B------:R-:W-:-:S07]  /*1db0*/  LOP3.LUT R4, R2, 0x40, RZ, 0x3c, !PT ;  /* 0x0000004002047812 */ /* 0x000fce00078e3cff */
.L_x_1:
[----:B------:R-:W0:Y:S01]  /*1dc0*/  S2R R4, SR_TID.X ;  /* 0x0000000000047919 */ /* 0x000e220000002100 */
[----:B------:R-:W-:Y:S01]  /*1dd0*/  PRMT R110, RZ, 0x7610, R110 ;  /* 0x00007610ff6e7816 */ /* 0x000fe2000000006e */
[----:B------:R-:W1:Y:S01]  /*1de0*/  LDC R11, c[0x0][0x238] ;  /* 0x00008e00ff0b7b82 */ /* 0x000e620000000800 */
[----:B------:R-:W2:Y:S07]  /*1df0*/  S2R R14, SR_TID.X ;  /* 0x00000000000e7919 */ /* 0x000eae0000002100 */
[----:B------:R-:W3:Y:S01]  /*1e00*/  LDC R13, c[0x0][0x238] ;  /* 0x00008e00ff0d7b82 */ /* 0x000ee20000000800 */
[----:B0-----:R-:W-:-:S02]  /*1e10*/  SHF.R.U32.HI R5, RZ, 0x7, R4 ;  /* 0x00000007ff057819 */ /* 0x001fc40000011604 */
[----:B------:R-:W-:-:S05]  /*1e20*/  SHF.R.U32.HI R9, RZ, 0x7, R4 ;  /* 0x00000007ff097819 */ /* 0x000fca0000011604 */
[----:B------:R-:W0:Y:S01]  /*1e30*/  LDC R4, c[0x0][0x238] ;  /* 0x00008e00ff047b82 */ /* 0x000e220000000800 */
[----:B--2---:R-:W-:Y:S02]  /*1e40*/  SHF.R.U32.HI R16, RZ, 0x7, R14 ;  /* 0x00000007ff107819 */ /* 0x004fe4000001160e */
[----:B------:R-:W-:Y:S02]  /*1e50*/  SGXT.U32 R5, R5, 0x2 ;  /* 0x000000020505781a */ /* 0x000fe40000000000 */
[----:B------:R-:W-:Y:S02]  /*1e60*/  SGXT.U32 R16, R16, 0x2 ;  /* 0x000000021010781a */ /* 0x000fe40000000000 */
[----:B------:R-:W-:Y:S02]  /*1e70*/  SGXT.U32 R9, R9, 0x2 ;  /* 0x000000020909781a */ /* 0x000fe40000000000 */
[----:B------:R-:W-:Y:S02]  /*1e80*/  ISETP.GE.AND P0, PT, R16, UR16, PT ;  /* 0x0000001010007c0c */ /* 0x000fe4000bf06270 */
[----:B------:R-:W-:Y:S01]  /*1e90*/  LOP3.LUT R8, R9, 0x4, RZ, 0xfc, !PT ;  /* 0x0000000409087812 */ /* 0x000fe200078efcff */
[----:B0-----:R-:W-:-:S04]  /*1ea0*/  IMAD R4, R5, R4, RZ ;  /* 0x0000000405047224 */ /* 0x001fc800078e02ff */
[----:B------:R-:W-:-:S06]  /*1eb0*/  IMAD.WIDE R4, R4, 0x2, R22 ;  /* 0x0000000204047825 */ /* 0x000fcc00078e0216 */
[----:B------:R0:W2:Y:S01]  /*1ec0*/  @!P0 LDG.E.U16 R110, desc[UR14][R4.64] ;  /* 0x0000000e046e8981 */ /* 0x0000a2000c1e1500 */
[----:B------:R-:W-:Y:S02]  /*1ed0*/  ISETP.GE.AND P0, PT, R8, UR16, PT ;  /* 0x0000001008007c0c */ /* 0x000fe4000bf06270 */
[C---:B------:R-:W-:Y:S01]  /*1ee0*/  LOP3.LUT R10, R9.reuse, 0x8, RZ, 0xfc, !PT ;  /* 0x00000008090a7812 */ /* 0x040fe200078efcff */
[----:B------:R-:W4:Y:S01]  /*1ef0*/  S2R R8, SR_TID.X ;  /* 0x0000000000087919 */ /* 0x000f220000002100 */
[----:B------:R-:W-:Y:S02]  /*1f00*/  LOP3.LUT R9, R9, 0xc, RZ, 0xfc, !PT ;  /* 0x0000000c09097812 */ /* 0x000fe400078efcff */
[----:B------:R-:W-:Y:S01]  /*1f10*/  ISETP.GE.AND P1, PT, R10, UR16, PT ;  /* 0x000000100a007c0c */ /* 0x000fe2000bf26270 */
[----:B------:R-:W5:Y:S01]  /*1f20*/  S2R R17, SR_TID.X ;  /* 0x0000000000117919 */ /* 0x000f620000002100 */
[----:B------:R-:W-:Y:S02]  /*1f30*/  ISETP.GE.AND P2, PT, R9, UR16, PT ;  /* 0x0000001009007c0c */ /* 0x000fe4000bf46270 */
[----:B------:R-:W1:Y:S01]  /*1f40*/  LDC R9, c[0x0][0x238] ;  /* 0x00008e00ff097b82 */ /* 0x000e620000000800 */
[----:B0-----:R-:W-:-:S02]  /*1f50*/  PRMT R4, RZ, 0x7610, R4 ;  /* 0x00007610ff047816 */ /* 0x001fc40000000004 */
[----:B------:R-:W-:Y:S02]  /*1f60*/  PRMT R5, RZ, 0x7610, R5 ;  /* 0x00007610ff057816 */ /* 0x000fe40000000005 */
[----:B------:R-:W-:Y:S02]  /*1f70*/  PRMT R6, RZ, 0x7610, R6 ;  /* 0x00007610ff067816 */ /* 0x000fe40000000006 */
[----:B----4-:R-:W-:-:S04]  /*1f80*/  SHF.R.U32.HI R10, RZ, 0x7, R8 ;  /* 0x00000007ff0a7819 */ /* 0x010fc80000011608 */
[----:B------:R-:W-:-:S04]  /*1f90*/  SGXT.U32 R10, R10, 0x2 ;  /* 0x000000020a0a781a */ /* 0x000fc80000000000 */
[C---:B------:R-:W-:Y:S02]  /*1fa0*/  LOP3.LUT R12, R10.reuse, 0xc, RZ, 0xfc, !PT ;  /* 0x0000000c0a0c7812 */ /* 0x040fe400078efcff */
[C---:B------:R-:W-:Y:S02]  /*1fb0*/  LOP3.LUT R8, R10.reuse, 0x4, RZ, 0xfc, !PT ;  /* 0x000000040a087812 */ /* 0x040fe400078efcff */
[----:B------:R-:W-:Y:S01]  /*1fc0*/  LOP3.LUT R10, R10, 0x8, RZ, 0xfc, !PT ;  /* 0x000000080a0a7812 */ /* 0x000fe200078efcff */
[----:B---3--:R-:W-:Y:S02]  /*1fd0*/  IMAD R12, R12, R13, RZ ;  /* 0x0000000d0c0c7224 */ /* 0x008fe400078e02ff */
[----:B-1----:R-:W-:Y:S02]  /*1fe0*/  IMAD R8, R8, R9, RZ ;  /* 0x0000000908087224 */ /* 0x002fe400078e02ff */
[----:B------:R-:W-:Y:S02]  /*1ff0*/  IMAD R10, R10, R11, RZ ;  /* 0x0000000b0a0a7224 */ /* 0x000fe400078e02ff */
[----:B------:R-:W-:-:S04]  /*2000*/  IMAD.WIDE R8, R8, 0x2, R22 ;  /* 0x0000000208087825 */ /* 0x000fc800078e0216 */
[----:B------:R-:W-:Y:S01]  /*2010*/  IMAD.WIDE R10, R10, 0x2, R22 ;  /* 0x000000020a0a7825 */ /* 0x000fe200078e0216 */
[----:B------:R-:W3:Y:S01]  /*2020*/  @!P0 LDG.E.U16 R4, desc[UR14][R8.64] ;  /* 0x0000000e08048981 */ /* 0x000ee2000c1e1500 */
[--C-:B-----5:R-:W-:Y:S02]  /*2030*/  SHF.R.U32.HI R15, RZ, 0x7, R17.reuse ;  /* 0x00000007ff0f7819 */ /* 0x120fe40000011611 */
[----:B------:R-:W-:Y:S01]  /*2040*/  SHF.R.U32.HI R14, RZ, 0x7, R14 ;  /* 0x00000007ff0e7819 */ /* 0x000fe2000001160e */
[----:B------:R-:W3:Y:S01]  /*2050*/  @!P1 LDG.E.U16 R5, desc[UR14][R10.64] ;  /* 0x0000000e0a059981 */ /* 0x000ee2000c1e1500 */
[----:B------:R-:W-:Y:S01]  /*2060*/  SHF.R.U32.HI R17, RZ, 0x7, R17 ;  /* 0x00000007ff117819 */ /* 0x000fe20000011611 */
[----:B------:R-:W-:Y:S01]  /*2070*/  IMAD.WIDE R12, R12, 0x2, R22 ;  /* 0x000000020c0c7825 */ /* 0x000fe200078e0216 */
[----:B------:R-:W-:Y:S02]  /*2080*/  SGXT.U32 R15, R15, 0x2 ;  /* 0x000000020f0f781a */ /* 0x000fe40000000000 */
[----:B------:R-:W-:-:S02]  /*2090*/  SGXT.U32 R17, R17, 0x2 ;  /* 0x000000021111781a */ /* 0x000fc40000000000 */
[----:B------:R-:W-:Y:S01]  /*20a0*/  SGXT.U32 R14, R14, 0x2 ;  /* 0x000000020e0e781a */ /* 0x000fe20000000000 */
[----:B------:R0:W4:Y:S01]  /*20b0*/  @!P2 LDG.E.U16 R6, desc[UR14][R12.64] ;  /* 0x0000000e0c06a981 */ /* 0x000122000c1e1500 */
[C---:B------:R-:W-:Y:S02]  /*20c0*/  LOP3.LUT R19, R17.reuse, 0x10, RZ, 0xfc, !PT ;  /* 0x0000001011137812 */ /* 0x040fe400078efcff */
[----:B------:R-:W-:Y:S02]  /*20d0*/  LOP3.LUT R18, R17, 0x14, RZ, 0xfc, !PT ;  /* 0x0000001411127812 */ /* 0x000fe400078efcff */
[C---:B------:R-:W-:Y:S02]  /*20e0*/  LOP3.LUT R17, R15.reuse, 0x18, RZ, 0xfc, !PT ;  /* 0x000000180f117812 */ /* 0x040fe400078efcff */
[----:B------:R-:W-:-:S04]  /*20f0*/  LOP3.LUT R15, R15, 0x1c, RZ, 0xfc, !PT ;  /* 0x0000001c0f0f7812 */ /* 0x000fc800078efcff */
[----:B------:R-:W-:Y:S02]  /*2100*/  ISETP.GE.AND P3, PT, R15, UR16, PT ;  /* 0x000000100f007c0c */ /* 0x000fe4000bf66270 */
[----:B------:R-:W1:Y:S01]  /*2110*/  LDC R15, c[0x0][0x238] ;  /* 0x00008e00ff0f7b82 */ /* 0x000e620000000800 */
[----:B------:R-:W-:Y:S02]  /*2120*/  LOP3.LUT R14, R14, 0x10, RZ, 0xfc, !PT ;  /* 0x000000100e0e7812 */ /* 0x000fe400078efcff */
[----:B------:R-:W-:Y:S02]  /*2130*/  ISETP.GE.AND P0, PT, R19, UR16, PT ;  /* 0x0000001013007c0c */ /* 0x000fe4000bf06270 */
[----:B------:R-:W-:-:S03]  /*2140*/  ISETP.GE.AND P2, PT, R17, UR16, PT ;  /* 0x0000001011007c0c */ /* 0x000fc6000bf46270 */
[----:B------:R-:W5:Y:S08]  /*2150*/  LDC R19, c[0x0][0x238] ;  /* 0x00008e00ff137b82 */ /* 0x000f700000000800 */
[----:B------:R-:W5:Y:S01]  /*2160*/  LDC R17, c[0x0][0x238] ;  /* 0x00008e00ff117b82 */ /* 0x000f620000000800 */
[----:B-1----:R-:W-:-:S07]  /*2170*/  IMAD R14, R14, R15, RZ ;  /* 0x0000000f0e0e7224 */ /* 0x002fce00078e02ff */
[----:B------:R-:W1:Y:S01]  /*2180*/  LDC R15, c[0x0][0x238] ;  /* 0x00008e00ff0f7b82 */ /* 0x000e620000000800 */
[----:B------:R-:W-:Y:S01]  /*2190*/  ISETP.GE.AND P1, PT, R18, UR16, PT ;  /* 0x0000001012007c0c */ /* 0x000fe2000bf26270 */
[----:B0-----:R-:W-:Y:S01]  /*21a0*/  IMAD.WIDE R12, R14, 0x2, R22 ;  /* 0x000000020e0c7825 */ /* 0x001fe200078e0216 */
[C---:B------:R-:W-:Y:S02]  /*21b0*/  LOP3.LUT R18, R16.reuse, 0x1c, RZ, 0xfc, !PT ;  /* 0x0000001c10127812 */ /* 0x040fe400078efcff */
[C---:B------:R-:W-:Y:S02]  /*21c0*/  LOP3.LUT R14, R16.reuse, 0x14, RZ, 0xfc, !PT ;  /* 0x00000014100e7812 */ /* 0x040fe400078efcff */
[----:B------:R-:W-:Y:S01]  /*21d0*/  LOP3.LUT R16, R16, 0x18, RZ, 0xfc, !PT ;  /* 0x0000001810107812 */ /* 0x000fe200078efcff */
[----:B-----5:R-:W-:Y:S01]  /*21e0*/  IMAD R18, R18, R19, RZ ;  /* 0x0000001312127224 */ /* 0x020fe200078e02ff */
[----:B------:R-:W-:Y:S02]  /*21f0*/  PRMT R7, RZ, 0x7610, R7 ;  /* 0x00007610ff077816 */ /* 0x000fe40000000007 */
[----:B------:R-:W-:Y:S01]  /*2200*/  PRMT R8, RZ, 0x7610, R8 ;  /* 0x00007610ff087816 */ /* 0x000fe20000000008 */
[----:B------:R-:W-:Y:S01]  /*2210*/  IMAD R16, R16, R17, RZ ;  /* 0x0000001110107224 */ /* 0x000fe200078e02ff */
[----:B------:R-:W-:Y:S01]  /*2220*/  PRMT R9, RZ, 0x7610, R9 ;  /* 0x00007610ff097816 */ /* 0x000fe20000000009 */
[----:B------:R-:W-:Y:S01]  /*2230*/  IMAD.WIDE R18, R18, 0x2, R22 ;  /* 0x0000000212127825 */ /* 0x000fe200078e0216 */
[----:B------:R-:W-:Y:S01]  /*2240*/  PRMT R10, RZ, 0x7610, R10 ;  /* 0x00007610ff0a7816 */ /* 0x000fe2000000000a */
[----:B------:R-:W5:Y:S02]  /*2250*/  @!P0 LDG.E.U16 R7, desc[UR14][R12.64] ;  /* 0x0000000e0c078981 */ /* 0x000f64000c1e1500 */
[----:B------:R-:W-:-:S03]  /*2260*/  IMAD.WIDE R16, R16, 0x2, R22 ;  /* 0x0000000210107825 */ /* 0x000fc600078e0216 */
[----:B------:R0:W4:Y:S01]  /*2270*/  @!P3 LDG.E.U16 R10, desc[UR14][R18.64] ;  /* 0x0000000e120ab981 */ /* 0x000122000c1e1500 */
[----:B-1----:R-:W-:-:S03]  /*2280*/  IMAD R14, R14, R15, RZ ;  /* 0x0000000f0e0e7224 */ /* 0x002fc600078e02ff */
[----:B------:R-:W4:Y:S01]  /*2290*/  @!P2 LDG.E.U16 R9, desc[UR14][R16.64] ;  /* 0x0000000e1009a981 */ /* 0x000f22000c1e1500 */
[----:B------:R-:W-:-:S05]  /*22a0*/  IMAD.WIDE R14, R14, 0x2, R22 ;  /* 0x000000020e0e7825 */ /* 0x000fca00078e0216 */
[----:B------:R1:W4:Y:S01]  /*22b0*/  @!P1 LDG.E.U16 R8, desc[UR14][R14.64] ;  /* 0x0000000e0e089981 */ /* 0x000322000c1e1500 */
[----:B------:R-:W-:Y:S01]  /*22c0*/  BAR.SYNC.DEFER_BLOCKING 0x0 ;  /* 0x0000000000007b1d */ /* 0x000fe20000010000 */
[----:B0-----:R-:W-:Y:S01]  /*22d0*/  IMAD.MOV.U32 R18, RZ, RZ, R20 ;  /* 0x000000ffff127224 */ /* 0x001fe200078e0014 */
[----:B------:R-:W-:Y:S01]  /*22e0*/  PRMT R12, RZ, 0x7610, R12 ;  /* 0x00007610ff0c7816 */ /* 0x000fe2000000000c */
[----:B-1----:R-:W-:Y:S02]  /*22f0*/  IMAD.MOV.U32 R14, RZ, RZ, R21 ;  /* 0x000000ffff0e7224 */ /* 0x002fe400078e0015 */
[----:B------:R-:W-:Y:S01]  /*2300*/  IMAD.MOV.U32 R15, RZ, RZ, R90 ;  /* 0x000000ffff0f7224 */ /* 0x000fe200078e005a */
[----:B---3--:R0:W-:Y:S02]  /*2310*/  STL.64 [R1+0x10], R4 ;  /* 0x0000100401007387 */ /* 0x0081e40000100a00 */
[----:B0-----:R-:W0:Y:S01]  /*2320*/  S2R R5, SR_TID.X ;  /* 0x0000000000057919 */ /* 0x001e220000002100 */
[----:B------:R-:W1:Y:S01]  /*2330*/  LDC R4, c[0x0][0x23c] ;  /* 0x00008f00ff047b82 */ /* 0x000e620000000800 */
[----:B0-----:R-:W-:-:S04]  /*2340*/  LOP3.LUT R5, R5, 0x1f, RZ, 0xc0, !PT ;  /* 0x0000001f05057812 */ /* 0x001fc800078ec0ff */
[C---:B------:R-:W-:Y:S01]  /*2350*/  ISETP.GE.AND P0, PT, R5.reuse, UR16, PT ;  /* 0x0000001005007c0c */ /* 0x040fe2000bf06270 */
[----:B-1----:R-:W-:Y:S02]  /*2360*/  IMAD R4, R5, R4, RZ ;  /* 0x0000000405047224 */ /* 0x002fe400078e02ff */
[----:B------:R-:W3:Y:S02]  /*2370*/  LDL.LU R5, [R1+0x4] ;  /* 0x0000040001057983 */ /* 0x000ee40000300800 */
[----:B------:R-:W-:-:S08]  /*2380*/  IMAD.WIDE R20, R4, 0x2, R14 ;  /* 0x0000000204147825 */ /* 0x000fd000078e020e */
[----:B------:R0:W4:Y:S02]  /*2390*/  @!P0 LDG.E.U16 R12, desc[UR14][R20.64] ;  /* 0x0000000e140c8981 */ /* 0x000124000c1e1500 */
[----:B0-----:R-:W-:Y:S02]  /*23a0*/  IMAD.MOV.U32 R21, RZ, RZ, R111 ;  /* 0x000000ffff157224 */ /* 0x001fe400078e006f */
[----:B------:R-:W5:Y:S01]  /*23b0*/  LDL.LU R111, [R1] ;  /* 0x00000000016f7983 */ /* 0x000f620000300800 */
[----:B------:R-:W-:Y:S01]  /*23c0*/  IMAD.MOV.U32 R19, RZ, RZ, R91 ;  /* 0x000000ffff137224 */ /* 0x000fe200078e005b */
[----:B------:R-:W-:Y:S01]  /*23d0*/  PRMT R11, RZ, 0x7610, R11 ;  /* 0x00007610ff0b7816 */ /* 0x000fe2000000000b */
[----:B------:R-:W-:Y:S01]  /*23e0*/  IMAD.WIDE R16, R4, 0x2, R18 ;  /* 0x0000000204107825 */ /* 0x000fe200078e0212 */
[----:B------:R-:W-:-:S03]  /*23f0*/  PRMT R13, RZ, 0x7610, R13 ;  /* 0x00007610ff0d7816 */ /* 0x000fc6000000000d */
[C---:B------:R-:W-:Y:S01]  /*2400*/  IMAD.WIDE R90, R4.reuse, 0x2, R88 ;  /* 0x00000002045a7825 */ /* 0x040fe200078e0258 */
[----:B------:R0:W4:Y:S01]  /*2410*/  @!P0 LDG.E.U16 R11, desc[UR14][R16.64] ;  /* 0x0000000e100b8981 */ /* 0x000122000c1e1500 */
[----:B------:R-:W-:Y:S02]  /*2420*/  PRMT R112, RZ, 0x7610, R112 ;  /* 0x00007610ff707816 */ /* 0x000fe40000000070 */
[----:B------:R-:W-:Y:S01]  /*2430*/  IMAD.MOV.U32 R20, RZ, RZ, R109 ;  /* 0x000000ffff147224 */ /* 0x000fe200078e006d */
[----:B------:R1:W4:Y:S01]  /*2440*/  @!P0 LDG.E.U16 R13, desc[UR14][R90.64] ;  /* 0x0000000e5a0d8981 */ /* 0x000322000c1e1500 */
[----:B0-----:R-:W-:Y:S02]  /*2450*/  IMAD.MOV.U32 R16, RZ, RZ, R93 ;  /* 0x000000ffff107224 */ /* 0x001fe400078e005d */
[----:B------:R-:W-:Y:S01]  /*2460*/  IMAD.MOV.U32 R17, RZ, RZ, R92 ;  /* 0x000000ffff117224 */ /* 0x000fe200078e005c */
[----:B------:R-:W-:Y:S01]  /*2470*/  PRMT R113, RZ, 0x7610, R113 ;  /* 0x00007610ff717816 */ /* 0x000fe20000000071 */
[----:B-1----:R-:W-:-:S04]  /*2480*/  IMAD.WIDE R90, R4, 0x2, R16 ;  /* 0x00000002045a7825 */ /* 0x002fc800078e0210 */
[----:B------:R-:W-:Y:S01]  /*2490*/  IMAD.WIDE R92, R4, 0x2, R20 ;  /* 0x00000002045c7825 */ /* 0x000fe200078e0214 */
[----:B------:R0:W4:Y:S01]  /*24a0*/  @!P0 LDG.E.U16 R112, desc[UR14][R90.64] ;  /* 0x0000000e5a708981 */ /* 0x000122000c1e1500 */
[----:B------:R-:W-:-:S03]  /*24b0*/  PRMT R114, RZ, 0x7610, R114 ;  /* 0x00007610ff727816 */ /* 0x000fc60000000072 */
[----:B------:R1:W4:Y:S01]  /*24c0*/  @!P0 LDG.E.U16 R113, desc[UR14][R92.64] ;  /* 0x0000000e5c718981 */ /* 0x000322000c1e1500 */
[----:B0-----:R-:W-:Y:S02]  /*24d0*/  IMAD.MOV.U32 R90, RZ, RZ, R108 ;  /* 0x000000ffff5a7224 */ /* 0x001fe400078e006c */
[----:B------:R-:W-:Y:S02]  /*24e0*/  IMAD.MOV.U32 R91, RZ, RZ, R107 ;  /* 0x000000ffff5b7224 */ /* 0x000fe400078e006b */
[----:B-1----:R-:W-:Y:S01]  /*24f0*/  IMAD.WIDE R92, R4, 0x2, R90 ;  /* 0x00000002045c7825 */ /* 0x002fe200078e025a */
[----:B------:R-:W-:-:S04]  /*2500*/  PRMT R115, RZ, 0x7610, R115 ;  /* 0x00007610ff737816 */ /* 0x000fc80000000073 */
[----:B------:R0:W4:Y:S02]  /*2510*/  @!P0 LDG.E.U16 R114, desc[UR14][R92.64] ;  /* 0x0000000e5c728981 */ /* 0x000124000c1e1500 */
[----:B0-----:R-:W-:Y:S02]  /*2520*/  IMAD.MOV.U32 R92, RZ, RZ, R94 ;  /* 0x000000ffff5c7224 */ /* 0x001fe400078e005e */
[----:B------:R-:W-:Y:S02]  /*2530*/  IMAD.MOV.U32 R93, RZ, RZ, R95 ;  /* 0x000000ffff5d7224 */ /* 0x000fe400078e005f */
[----:B------:R-:W-:Y:S01]  /*2540*/  IMAD.WIDE R94, R4, 0x2, R92 ;  /* 0x00000002045e7825 */ /* 0x000fe200078e025c */
        /* <DEDUP_REMOVED lines=24> */
[----:B------:R-:W-:-:S05]  /*26d0*/  IMAD.WIDE R104, R4, 0x2, R102 ;  /* 0x0000000204687825 */ /* 0x000fca00078e0266 */
[----:B------:R0:W4:Y:S02]  /*26e0*/  @!P0 LDG.E.U16 R120, desc[UR14][R104.64] ;  /* 0x0000000e68788981 */ /* 0x000124000c1e1500 */
[--C-:B0-----:R-:W-:Y:S02]  /*26f0*/  IMAD.MOV.U32 R104, RZ, RZ, R121.reuse ;  /* 0x000000ffff687224 */ /* 0x101fe400078e0079 */
[----:B------:R-:W-:Y:S01]  /*2700*/  IMAD.MOV.U32 R105, RZ, RZ, R106 ;  /* 0x000000ffff697224 */ /* 0x000fe200078e006a */
[----:B------:R-:W-:Y:S01]  /*2710*/  PRMT R121, RZ, 0x7610, R121 ;  /* 0x00007610ff797816 */ /* 0x000fe20000000079 */
[----:B------:R-:W-:-:S05]  /*2720*/  IMAD.WIDE R106, R4, 0x2, R104 ;  /* 0x00000002046a7825 */ /* 0x000fca00078e0268 */
[----:B------:R0:W4:Y:S02]  /*2730*/  @!P0 LDG.E.U16 R121, desc[UR14][R106.64] ;  /* 0x0000000e6a798981 */ /* 0x000124000c1e1500 */
[----:B0-----:R-:W-:Y:S02]  /*2740*/  IMAD.MOV.U32 R106, RZ, RZ, R123 ;  /* 0x000000ffff6a7224 */ /* 0x001fe400078e007b */
[--C-:B------:R-:W-:Y:S01]  /*2750*/  IMAD.MOV.U32 R107, RZ, RZ, R122.reuse ;  /* 0x000000ffff6b7224 */ /* 0x100fe200078e007a */
[----:B------:R-:W-:Y:S01]  /*2760*/  PRMT R122, RZ, 0x7610, R122 ;  /* 0x00007610ff7a7816 */ /* 0x000fe2000000007a */
[----:B------:R-:W-:Y:S01]  /*2770*/  IMAD.WIDE R108, R4, 0x2, R106 ;  /* 0x00000002046c7825 */ /* 0x000fe200078e026a */
[----:B------:R-:W-:-:S04]  /*2780*/  PRMT R123, RZ, 0x7610, R123 ;  /* 0x00007610ff7b7816 */ /* 0x000fc8000000007b */
[----:B------:R0:W4:Y:S04]  /*2790*/  @!P0 LDG.E.U16 R122, desc[UR14][R108.64] ;  /* 0x0000000e6c7a8981 */ /* 0x000128000c1e1500 */
[----:B--2---:R3:W-:Y:S01]  /*27a0*/  STS.U16 [R2+UR12+0x4000], R110 ;  /* 0x0040006e02007988 */ /* 0x0047e2000800040c */
[----:B0-----:R-:W-:Y:S02]  /*27b0*/  IMAD.MOV.U32 R108, RZ, RZ, R125 ;  /* 0x000000ffff6c7224 */ /* 0x001fe400078e007d */
[----:B------:R-:W-:Y:S02]  /*27c0*/  IMAD.MOV.U32 R109, RZ, RZ, R124 ;  /* 0x000000ffff6d7224 */ /* 0x000fe400078e007c */
[----:B------:R-:W-:-:S05]  /*27d0*/  IMAD.WIDE R124, R4, 0x2, R108 ;  /* 0x00000002047c7825 */ /* 0x000fca00078e026c */
[----:B------:R0:W2:Y:S02]  /*27e0*/  @!P0 LDG.E.U16 R123, desc[UR14][R124.64] ;  /* 0x0000000e7c7b8981 */ /* 0x0000a4000c1e1500 */
[----:B0-----:R-:W-:Y:S01]  /*27f0*/  PRMT R124, RZ, 0x7610, R124 ;  /* 0x00007610ff7c7816 */ /* 0x001fe2000000007c */
[----:B---3--:R-:W-:-:S04]  /*2800*/  IMAD.MOV.U32 R110, RZ, RZ, R5 ;  /* 0x000000ffff6e7224 */ /* 0x008fc800078e0005 */
[----:B-----5:R-:W-:-:S05]  /*2810*/  IMAD.WIDE R4, R4, 0x2, R110 ;  /* 0x0000000204047825 */ /* 0x020fca00078e026e */
[----:B------:R0:W3:Y:S04]  /*2820*/  @!P0 LDG.E.U16 R124, desc[UR14][R4.64] ;  /* 0x0000000e047c8981 */ /* 0x0000e8000c1e1500 */
[----:B------:R-:W5:Y:S01]  /*2830*/  LDL.LU.64 R4, [R1+0x10] ;  /* 0x0000100001047983 */ /* 0x000f620000300a00 */
[----:B------:R-:W-:-:S03]  /*2840*/  LOP3.LUT R125, R2, 0x40, RZ, 0x3c, !PT ;  /* 0x00000040027d7812 */ /* 0x000fc600078e3cff */
[----:B------:R-:W-:Y:S04]  /*2850*/  STS.U16 [R2+UR12+0x4800], R7 ;  /* 0x0048000702007988 */ /* 0x000fe8000800040c */
[----:B----4-:R-:W-:Y:S01]  /*2860*/  STS.U16 [R2+UR12+0x4c00], R9 ;  /* 0x004c000902007988 */ /* 0x010fe2000800040c */
[----:B------:R-:W-:-:S04]  /*2870*/  USHF.L.U32 UR4, UR17, 0x6, URZ ;  /* 0x0000000611047899 */ /* 0x000fc8000800063f */
[----:B------:R-:W-:Y:S02]  /*2880*/  ULOP3.LUT UR5, UR4, 0x100, URZ, 0xc0, !UPT ;  /* 0x0000010004057892 */ /* 0x000fe4000f8ec03f */
[----:B------:R-:W-:Y:S02]  /*2890*/  ULOP3.LUT UR4, UR4, 0x200, URZ, 0xc0, !UPT ;  /* 0x0000020004047892 */ /* 0x000fe4000f8ec03f */
[----:B------:R-:W-:Y:S02]  /*28a0*/  ULEA.HI UR5, UR18, UR5, URZ, 0x1c ;  /* 0x0000000512057291 */ /* 0x000fe4000f8fe03f */
[----:B------:R-:W-:Y:S02]  /*28b0*/  ULEA.HI UR6, UR12, UR4, URZ, 0x1c ;  /* 0x000000040c067291 */ /* 0x000fe4000f8fe03f */
[----:B------:R-:W-:Y:S02]  /*28c0*/  ULOP3.LUT UR4, UR5, 0x3fff, URZ, 0xc0, !UPT ;  /* 0x00003fff05047892 */ /* 0x000fe4000f8ec03f */
[----:B------:R-:W-:Y:S01]  /*28d0*/  ULOP3.LUT UR6, UR6, 0x3fff, URZ, 0xc0, !UPT ;  /* 0x00003fff06067892 */ /* 0x000fe2000f8ec03f */
[----:B------:R-:W-:Y:S01]  /*28e0*/  UMOV UR5, 0x40000040 ;  /* 0x4000004000057882 */ /* 0x000fe20000000000 */
[----:B------:R-:W-:Y:S01]  /*28f0*/  UMOV UR7, 0x80000020 ;  /* 0x8000002000077882 */ /* 0x000fe20000000000 */
[----:B------:R-:W-:Y:S01]  /*2900*/  UMOV UR8, 0x80 ;  /* 0x0000008000087882 */ /* 0x000fe20000000000 */
[----:B------:R-:W-:Y:S01]  /*2910*/  UMOV UR9, 0x40000040 ;  /* 0x4000004000097882 */ /* 0x000fe20000000000 */
[----:B------:R-:W-:Y:S01]  /*2920*/  UMOV UR10, 0xfffffffe ;  /* 0xfffffffe000a7882 */ /* 0x000fe20000000000 */
[----:B------:R-:W-:Y:S01]  /*2930*/  UMOV UR11, 0x7fffffdf ;  /* 0x7fffffdf000b7882 */ /* 0x000fe20000000000 */
[----:B------:R-:W-:-:S05]  /*2940*/  VIADD R3, R3, 0xffffffff ;  /* 0xffffffff03037836 */ /* 0x000fca0000000000 */
[----:B------:R-:W-:Y:S01]  /*2950*/  ISETP.NE.U32.AND P0, PT, R3, RZ, PT ;  /* 0x000000ff0300720c */ /* 0x000fe20003f05070 */
[----:B-----5:R0:W-:Y:S04]  /*2960*/  STS.U16 [R2+UR12+0x4400], R5 ;  /* 0x0044000502007988 */ /* 0x0201e8000800040c */
[----:B------:R1:W-:Y:S04]  /*2970*/  STS.U16 [R125+UR12+0x4200], R4 ;  /* 0x004200047d007988 */ /* 0x0003e8000800040c */
[----:B------:R-:W-:Y:S01]  /*2980*/  STS.U16 [R125+UR12+0x4600], R6 ;  /* 0x004600067d007988 */ /* 0x000fe2000800040c */
[----:B0-----:R-:W0:Y:S03]  /*2990*/  LDC R5, c[0x0][0x23c] ;  /* 0x00008f00ff057b82 */ /* 0x001e260000000800 */
[----:B------:R-:W-:Y:S04]  /*29a0*/  STS.U16 [R125+UR12+0x4a00], R8 ;  /* 0x004a00087d007988 */ /* 0x000fe8000800040c */
[----:B------:R-:W-:Y:S01]  /*29b0*/  STS.U16 [R125+UR12+0x4e00], R10 ;  /* 0x004e000a7d007988 */ /* 0x000fe2000800040c */
[----:B-1----:R-:W1:Y:S03]  /*29c0*/  LDC R4, c[0x0][0x238] ;  /* 0x00008e00ff047b82 */ /* 0x002e660000000800 */
[----:B------:R-:W-:Y:S04]  /*29d0*/  STS.U16 [R0+UR12], R11 ;  /* 0x0000000b00007988 */ /* 0x000fe8000800040c */
[----:B------:R-:W-:Y:S04]  /*29e0*/  STS.U16 [R0+UR12+0x400], R12 ;  /* 0x0004000c00007988 */ /* 0x000fe8000800040c */
        /* <DEDUP_REMOVED lines=12> */
[----:B--2---:R2:W-:Y:S04]  /*2ab0*/  STS.U16 [R0+UR12+0x3800], R123 ;  /* 0x0038007b00007988 */ /* 0x0045e8000800040c */
[----:B---3--:R3:W-:Y:S01]  /*2ac0*/  STS.U16 [R0+UR12+0x3c00], R124 ;  /* 0x003c007c00007988 */ /* 0x0087e2000800040c */
[----:B------:R4:W-:Y:S06]  /*2ad0*/  MEMBAR.ALL.CTA ;  /* 0x0000000000007992 */ /* 0x0009ec0000008000 */
[----:B----4-:R-:W4:Y:S02]  /*2ae0*/  FENCE.VIEW.ASYNC.S ;  /* 0x00000000000073c6 */ /* 0x010f240000000000 */
[----:B----4-:R-:W-:Y:S06]  /*2af0*/  BAR.SYNC.DEFER_BLOCKING 0x0 ;  /* 0x0000000000007b1d */ /* 0x010fec0000010000 */
[----:B------:R-:W-:-:S06]  /*2b00*/  WARPGROUP.ARRIVE ;  /* 0x00000000000079c5 */ /* 0x000fcc0000000000 */
[----:B------:R-:W-:Y:S01]  /*2b10*/  HGMMA.64x128x16.F32 R24, gdesc[UR4].tnspA, R24 ;  /* 0x21e00000041879f0 */ /* 0x000fe20008700818 */
[----:B------:R-:W-:Y:S01]  /*2b20*/  UMOV UR5, URZ ;  /* 0x0000003f00057c82 */ /* 0x000fe20008000000 */
[----:B------:R-:W-:Y:S01]  /*2b30*/  UMOV UR7, URZ ;  /* 0x0000003f00077c82 */ /* 0x000fe20008000000 */
[----:B------:R-:W-:Y:S02]  /*2b40*/  UIADD3.64 UR4, UR4, UR8, URZ ;  /* 0x0000000804047297 */ /* 0x000fe4000fffe03f */
[----:B------:R-:W-:Y:S01]  /*2b50*/  UIADD3.64 UR6, UR6, -UR10, URZ ;  /* 0x8000000a06067297 */ /* 0x000fe2000fffe03f */
[----:B0-----:R-:W-:-:S08]  /*2b60*/  IMAD.SHL.U32 R5, R5, 0x20, RZ ;  /* 0x0000002005057824 */ /* 0x001fd000078e00ff */
[----:B------:R-:W-:Y:S01]  /*2b70*/  HGMMA.64x128x16.F32 R24, gdesc[UR4].tnspA, R24, gsb0 ;  /* 0x21e00000041879f0 */ /* 0x000fe20008000818 */
[----:B------:R-:W-:-:S04]  /*2b80*/  IMAD.WIDE R106, R5, 0x2, R106 ;  /* 0x00000002056a7825 */ /* 0x000fc800078e026a */
[----:B------:R-:W-:-:S04]  /*2b90*/  IMAD.WIDE R104, R5, 0x2, R104 ;  /* 0x0000000205687825 */ /* 0x000fc800078e0268 */
[----:B------:R-:W-:-:S04]  /*2ba0*/  IMAD.WIDE R102, R5, 0x2, R102 ;  /* 0x0000000205667825 */ /* 0x000fc800078e0266 */
[----:B------:R-:W-:-:S04]  /*2bb0*/  IMAD.WIDE R100, R5, 0x2, R100 ;  /* 0x0000000205647825 */ /* 0x000fc800078e0264 */
[----:B------:R-:W-:-:S04]  /*2bc0*/  IMAD.WIDE R110, R5, 0x2, R110 ;  /* 0x00000002056e7825 */ /* 0x000fc800078e026e */
[----:B--2---:R-:W-:Y:S02]  /*2bd0*/  IMAD.MOV.U32 R123, RZ, RZ, R106 ;  /* 0x000000ffff7b7224 */ /* 0x004fe400078e006a */
[----:B------:R-:W-:-:S04]  /*2be0*/  IMAD.WIDE R98, R5, 0x2, R98 ;  /* 0x0000000205627825 */ /* 0x000fc800078e0262 */
[----:B------:R-:W-:Y:S02]  /*2bf0*/  IMAD.MOV.U32 R121, RZ, RZ, R104 ;  /* 0x000000ffff797224 */ /* 0x000fe400078e0068 */
[----:B------:R-:W-:Y:S02]  /*2c00*/  IMAD.MOV.U32 R106, RZ, RZ, R105 ;  /* 0x000000ffff6a7224 */ /* 0x000fe400078e0069 */
[C---:B------:R-:W-:Y:S01]  /*2c10*/  IMAD.WIDE R96, R5.reuse, 0x2, R96 ;  /* 0x0000000205607825 */ /* 0x040fe200078e0260 */
[----:B------:R-:W-:Y:S03]  /*2c20*/  STL [R1+0x4], R110 ;  /* 0x0000046e01007387 */ /* 0x000fe60000100800 */
[----:B------:R-:W-:Y:S01]  /*2c30*/  IMAD.WIDE R108, R5, 0x2, R108 ;  /* 0x00000002056c7825 */ /* 0x000fe200078e026c */
[----:B------:R-:W-:-:S03]  /*2c40*/  UIADD3 UR16, UR16, -0x20, URZ ;  /* 0xffffffe010107890 */ /* 0x000fc6000fffe03f */
[----:B------:R-:W-:Y:S02]  /*2c50*/  IMAD.MOV.U32 R104, RZ, RZ, R102 ;  /* 0x000000ffff687224 */ /* 0x000fe400078e0066 */
[----:B------:R-:W-:Y:S02]  /*2c60*/  IMAD.MOV.U32 R105, RZ, RZ, R103 ;  /* 0x000000ffff697224 */ /* 0x000fe400078e0067 */
[----:B------:R-:W-:Y:S01]  /*2c70*/  IMAD.WIDE R94, R5, 0x2, R94 ;  /* 0x00000002055e7825 */ /* 0x000fe200078e025e */
[----:B------:R0:W-:Y:S03]  /*2c80*/  STL [R1], R111 ;  /* 0x0000006f01007387 */ /* 0x0001e60000100800 */
[----:B------:R-:W-:Y:S02]  /*2c90*/  IMAD.MOV.U32 R102, RZ, RZ, R100 ;  /* 0x000000ffff667224 */ /* 0x000fe400078e0064 */
[----:B------:R-:W-:-:S02]  /*2ca0*/  IMAD.MOV.U32 R103, RZ, RZ, R101 ;  /* 0x000000ffff677224 */ /* 0x000fc400078e0065 */
[----:B------:R-:W-:-:S04]  /*2cb0*/  IMAD.WIDE R92, R5, 0x2, R92 ;  /* 0x00000002055c7825 */ /* 0x000fc800078e025c */
[----:B------:R-:W-:-:S04]  /*2cc0*/  IMAD.WIDE R90, R5, 0x2, R90 ;  /* 0x00000002055a7825 */ /* 0x000fc800078e025a */
[----:B------:R-:W-:-:S04]  /*2cd0*/  IMAD.WIDE R20, R5, 0x2, R20 ;  /* 0x0000000205147825 */ /* 0x000fc800078e0214 */
[----:B------:R-:W-:Y:S02]  /*2ce0*/  IMAD.MOV.U32 R100, RZ, RZ, R98 ;  /* 0x000000ffff647224 */ /* 0x000fe400078e0062 */
[----:B------:R-:W-:Y:S02]  /*2cf0*/  IMAD.MOV.U32 R101, RZ, RZ, R99 ;  /* 0x000000ffff657224 */ /* 0x000fe400078e0063 */
[----:B------:R-:W-:-:S04]  /*2d00*/  IMAD.WIDE R16, R5, 0x2, R16 ;  /* 0x0000000205107825 */ /* 0x000fc800078e0210 */
[----:B-1----:R-:W-:Y:S02]  /*2d10*/  IMAD.SHL.U32 R4, R4, 0x20, RZ ;  /* 0x0000002004047824 */ /* 0x002fe400078e00ff */
[----:B------:R-:W-:-:S04]  /*2d20*/  IMAD.WIDE R14, R5, 0x2, R14 ;  /* 0x00000002050e7825 */ /* 0x000fc800078e020e */
[----:B------:R-:W-:-:S04]  /*2d30*/  IMAD.WIDE R18, R5, 0x2, R18 ;  /* 0x0000000205127825 */ /* 0x000fc800078e0212 */
[----:B------:R-:W-:Y:S02]  /*2d40*/  IMAD.MOV.U32 R98, RZ, RZ, R96 ;  /* 0x000000ffff627224 */ /* 0x000fe400078e0060 */
[----:B------:R-:W-:Y:S02]  /*2d50*/  IMAD.MOV.U32 R99, RZ, RZ, R97 ;  /* 0x000000ffff637224 */ /* 0x000fe400078e0061 */
[----:B------:R-:W-:Y:S02]  /*2d60*/  IMAD.MOV.U32 R125, RZ, RZ, R108 ;  /* 0x000000ffff7d7224 */ /* 0x000fe400078e006c */
[----:B---3--:R-:W-:Y:S02]  /*2d70*/  IMAD.MOV.U32 R124, RZ, RZ, R109 ;  /* 0x000000ffff7c7224 */ /* 0x008fe400078e006d */
[----:B------:R-:W-:Y:S02]  /*2d80*/  IMAD.MOV.U32 R122, RZ, RZ, R107 ;  /* 0x000000ffff7a7224 */ /* 0x000fe400078e006b */
[----:B------:R-:W-:-:S02]  /*2d90*/  IMAD.MOV.U32 R97, RZ, RZ, R94 ;  /* 0x000000ffff617224 */ /* 0x000fc400078e005e */
[----:B------:R-:W-:Y:S02]  /*2da0*/  IMAD.MOV.U32 R96, RZ, RZ, R95 ;  /* 0x000000ffff607224 */ /* 0x000fe400078e005f */
[----:B------:R-:W-:Y:S02]  /*2db0*/  IMAD.MOV.U32 R94, RZ, RZ, R92 ;  /* 0x000000ffff5e7224 */ /* 0x000fe400078e005c */
[----:B------:R-:W-:Y:S02]  /*2dc0*/  IMAD.MOV.U32 R95, RZ, RZ, R93 ;  /* 0x000000ffff5f7224 */ /* 0x000fe400078e005d */
[----:B------:R-:W-:Y:S02]  /*2dd0*/  IMAD.MOV.U32 R108, RZ, RZ, R90 ;  /* 0x000000ffff6c7224 */ /* 0x000fe400078e005a */
[----:B------:R-:W-:Y:S02]  /*2de0*/  IMAD.MOV.U32 R107, RZ, RZ, R91 ;  /* 0x000000ffff6b7224 */ /* 0x000fe400078e005b */
[----:B------:R-:W-:-:S02]  /*2df0*/  IMAD.MOV.U32 R109, RZ, RZ, R20 ;  /* 0x000000ffff6d7224 */ /* 0x000fc400078e0014 */
[----:B0-----:R-:W-:Y:S02]  /*2e00*/  IMAD.MOV.U32 R111, RZ, RZ, R21 ;  /* 0x000000ffff6f7224 */ /* 0x001fe400078e0015 */
[----:B------:R-:W-:-:S04]  /*2e10*/  IMAD.WIDE R88, R5, 0x2, R88 ;  /* 0x0000000205587825 */ /* 0x000fc800078e0258 */
[----:B------:R-:W-:Y:S02]  /*2e20*/  IMAD.MOV.U32 R93, RZ, RZ, R16 ;  /* 0x000000ffff5d7224 */ /* 0x000fe400078e0010 */
[----:B------:R-:W-:Y:S02]  /*2e30*/  IMAD.MOV.U32 R92, RZ, RZ, R17 ;  /* 0x000000ffff5c7224 */ /* 0x000fe400078e0011 */
[----:B------:R-:W-:-:S04]  /*2e40*/  IMAD.WIDE R22, R4, 0x2, R22 ;  /* 0x0000000204167825 */ /* 0x000fc800078e0216 */
[----:B------:R-:W-:Y:S02]  /*2e50*/  IMAD.MOV.U32 R21, RZ, RZ, R14 ;  /* 0x000000ffff157224 */ /* 0x000fe400078e000e */
[----:B------:R-:W-:Y:S02]  /*2e60*/  IMAD.MOV.U32 R90, RZ, RZ, R15 ;  /* 0x000000ffff5a7224 */ /* 0x000fe400078e000f */
[----:B------:R-:W-:Y:S02]  /*2e70*/  IMAD.MOV.U32 R20, RZ, RZ, R18 ;  /* 0x000000ffff147224 */ /* 0x000fe400078e0012 */
[----:B------:R-:W-:Y:S01]  /*2e80*/  IMAD.MOV.U32 R91, RZ, RZ, R19 ;  /* 0x000000ffff5b7224 */ /* 0x000fe200078e0013 */
[----:B------:R-:W-:Y:S02]  /*2e90*/  WARPGROUP.DEPBAR.LE gsb0, 0x0 ;  /* 0x00008000000079c5 */ /* 0x000fe40000010000 */
[----:B------:R-:W-:Y:S05]  /*2ea0*/  @P0 BRA `(.L_x_1) ;  /* 0xffffffec00c40947 */ /* 0x000fea000383ffff */
[----:B------:R-:W-:Y:S02]  /*2eb0*/  F2FP.F16.F32.PACK_AB R12, R61, R57 ;  /* 0x000000393d0c723e */ /* 0x000fe400000000ff */
[----:B------:R-:W-:Y:S02]  /*2ec0*/  F2FP.F16.F32.PACK_AB R57, R68, R64 ;  /* 0x000000404439723e */ /* 0x000fe400000000ff */
[----:B------:R-:W-:Y:S02]  /*2ed0*/  F2FP.F16.F32.PACK_AB R56, R60, R56 ;  /* 0x000000383c38723e */ /* 0x000fe400000000ff */
[----:B------:R-:W-:Y:S02]  /*2ee0*/  F2FP.F16.F32.PACK_AB R9, R71, R67 ;  /* 0x000000434709723e */ /* 0x000fe400000000ff */
[----:B------:R-:W-:Y:S02]  /*2ef0*/  F2FP.F16.F32.PACK_AB R8, R63, R59 ;  /* 0x0000003b3f08723e */ /* 0x000fe400000000ff */
[----:B------:R-:W-:-:S02]  /*2f00*/  F2FP.F16.F32.PACK_AB R5, R70, R66 ;  /* 0x000000424605723e */ /* 0x000fc400000000ff */
        /* <DEDUP_REMOVED lines=25> */
[----:B------:R-:W-:-:S07]  /*30a0*/  F2FP.F16.F32.PACK_AB R24, R28, R24 ;  /* 0x000000181c18723e */ /* 0x000fce00000000ff */
.L_x_0:
[----:B------:R-:W2:Y:S01]  /*30b0*/  LDL.LU R89, [R1+0x8] ;  /* 0x0000080001597983 */ /* 0x000ea20000300800 */
[----:B------:R-:W0:Y:S01]  /*30c0*/  S2R R18, SR_TID.X ;  /* 0x0000000000127919 */ /* 0x000e220000002100 */
[----:B------:R-:W-:Y:S01]  /*30d0*/  IMAD.U32 R106, RZ, RZ, UR13 ;  /* 0x0000000dff6a7e24 */ /* 0x000fe2000f8e00ff */
[----:B------:R-:W-:Y:S01]  /*30e0*/  ULDC.64 UR8, c[0x0][0x228] ;  /* 0x00008a0000087ab9 */ /* 0x000fe20000000a00 */
[----:B------:R-:W-:Y:S01]  /*30f0*/  ULDC UR6, c[0x0][0x244] ;  /* 0x0000910000067ab9 */ /* 0x000fe20000000800 */
[----:B0-----:R-:W-:-:S04]  /*3100*/  LOP3.LUT R0, R18, 0x100, RZ, 0xc0, !PT ;  /* 0x0000010012007812 */ /* 0x001fc800078ec0ff */
[----:B------:R-:W-:Y:S01]  /*3110*/  R2UR UR4, R0 ;  /* 0x00000000000472ca */ /* 0x000fe200000e0000 */
[C---:B------:R-:W-:Y:S02]  /*3120*/  IMAD.SHL.U32 R0, R18.reuse, 0x8, RZ ;  /* 0x0000000812007824 */ /* 0x040fe400078e00ff */
[C---:B------:R-:W-:Y:S02]  /*3130*/  IMAD.SHL.U32 R2, R18.reuse, 0x400, RZ ;  /* 0x0000040012027824 */ /* 0x040fe400078e00ff */
[----:B------:R-:W-:Y:S01]  /*3140*/  IMAD.SHL.U32 R3, R18, 0x4, RZ ;  /* 0x0000000412037824 */ /* 0x000fe200078e00ff */
[----:B------:R-:W-:Y:S01]  /*3150*/  LOP3.LUT R0, R0, 0x700, RZ, 0xc0, !PT ;  /* 0x0000070000007812 */ /* 0x000fe200078ec0ff */
[----:B------:R-:W-:Y:S01]  /*3160*/  IMAD.SHL.U32 R16, R18, 0x20, RZ ;  /* 0x0000002012107824 */ /* 0x000fe200078e00ff */
[----:B------:R-:W-:Y:S01]  /*3170*/  LOP3.LUT R17, R2, 0x6000, RZ, 0xc0, !PT ;  /* 0x0000600002117812 */ /* 0x000fe200078ec0ff */
[----:B------:R-:W-:Y:S01]  /*3180*/  IMAD.SHL.U32 R2, R18, 0x1000, RZ ;  /* 0x0000100012027824 */ /* 0x000fe200078e00ff */
[----:B------:R-:W-:-:S02]  /*3190*/  LOP3.LUT R0, R0, 0x70, R3, 0xf8, !PT ;  /* 0x0000007000007812 */ /* 0x000fc400078ef803 */
[----:B------:R-:W-:Y:S01]  /*31a0*/  LOP3.LUT R17, R17, 0x60, R16, 0xf8, !PT ;  /* 0x0000006011117812 */ /* 0x000fe200078ef810 */
[----:B------:R-:W-:Y:S01]  /*31b0*/  ULEA UR5, UR4, UR12, 0x4 ;  /* 0x0000000c04057291 */ /* 0x000fe2000f8e203f */
[----:B------:R-:W-:Y:S01]  /*31c0*/  IMAD.SHL.U32 R3, R18, 0x10, RZ ;  /* 0x0000001012037824 */ /* 0x000fe200078e00ff */
[----:B------:R-:W-:Y:S02]  /*31d0*/  LOP3.LUT R2, R2, 0x6000, RZ, 0xc0, !PT ;  /* 0x0000600002027812 */ /* 0x000fe400078ec0ff */
[----:B------:R-:W-:Y:S01]  /*31e0*/  LOP3.LUT R94, R17, R0, RZ, 0x3c, !PT ;  /* 0x00000000115e7212 */ /* 0x000fe200078e3cff */
[----:B------:R-:W-:Y:S01]  /*31f0*/  BAR.SYNC.DEFER_BLOCKING 0x0 ;  /* 0x0000000000007b1d */ /* 0x000fe20000010000 */
[----:B------:R-:W-:-:S07]  /*3200*/  LOP3.LUT R33, R2, 0xff0, R3, 0xf8, !PT ;  /* 0x00000ff002217812 */ /* 0x000fce00078ef803 */
[----:B------:R-:W0:Y:S01]  /*3210*/  LDC R3, c[0x0][0x248] ;  /* 0x00009200ff037b82 */ /* 0x000e220000000800 */
[----:B------:R-:W-:Y:S01]  /*3220*/  USHF.R.U32.HI UR4, URZ, 0x3, UR4 ;  /* 0x000000033f047899 */ /* 0x000fe20008011604 */
[----:B------:R-:W-:Y:S01]  /*3230*/  SHF.R.U32.HI R95, RZ, 0x7, R18 ;  /* 0x00000007ff5f7819 */ /* 0x000fe20000011612 */
[----:B------:R-:W-:Y:S04]  /*3240*/  STS.128 [R94+UR5], R24 ;  /* 0x000000185e007988 */ /* 0x000fe80008000c05 */
[----:B------:R-:W-:Y:S04]  /*3250*/  STS.128 [R94+UR5+0x800], R64 ;  /* 0x000800405e007988 */ /* 0x000fe80008000c05 */
[----:B------:R1:W-:Y:S04]  /*3260*/  STS.128 [R94+UR5+0x80], R20 ;  /* 0x000080145e007988 */ /* 0x0003e80008000c05 */
[----:B------:R3:W-:Y:S01]  /*3270*/  STS.128 [R94+UR5+0x880], R60 ;  /* 0x0008803c5e007988 */ /* 0x0007e20008000c05 */
[----:B------:R-:W-:-:S02]  /*3280*/  SGXT.U32 R95, R95, 0x2 ;  /* 0x000000025f5f781a */ /* 0x000fc40000000000 */
[----:B------:R-:W-:Y:S01]  /*3290*/  LOP3.LUT R33, R33, UR4, RZ, 0x3c, !PT ;  /* 0x0000000421217c12 */ /* 0x000fe2000f8e3cff */
[----:B------:R-:W-:Y:S01]  /*32a0*/  BAR.SYNC.DEFER_BLOCKING 0x0 ;  /* 0x0000000000007b1d */ /* 0x000fe20000010000 */
[----:B------:R-:W-:Y:S02]  /*32b0*/  LOP3.LUT R45, R106, 0xf8, R95, 0xfe, !PT ;  /* 0x000000f86a2d7812 */ /* 0x000fe400078efe5f */
[----:B------:R-:W-:Y:S02]  /*32c0*/  LOP3.LUT R44, R95, UR13, RZ, 0xfc, !PT ;  /* 0x0000000d5f2c7c12 */ /* 0x000fe4000f8efcff */
[----:B------:R-:W-:-:S03]  /*32d0*/  LOP3.LUT R19, R33, 0x40, RZ, 0x3c, !PT ;  /* 0x0000004021137812 */ /* 0x000fc600078e3cff */
[----:B0-----:R-:W-:Y:S01]  /*32e0*/  IMAD R108, R44, R3, RZ ;  /* 0x000000032c6c7224 */ /* 0x001fe200078e02ff */
[----:B------:R-:W0:Y:S04]  /*32f0*/  LDS.128 R36, [R33+UR12] ;  /* 0x0000000c21247984 */ /* 0x000e280008000c00 */
[----:B------:R-:W4:Y:S04]  /*3300*/  LDS.128 R40, [R19+UR12] ;  /* 0x0000000c13287984 */ /* 0x000f280008000c00 */
[----:B------:R-:W-:Y:S01]  /*3310*/  LDS.128 R48, [R19+UR12+0x1000] ;  /* 0x0010000c13307984 */ /* 0x000fe20008000c00 */
[----:B------:R-:W-:-:S02]  /*3320*/  LOP3.LUT R2, R106, 0xf4, R95, 0xfe, !PT ;  /* 0x000000f46a027812 */ /* 0x000fc400078efe5f */
[C-C-:B------:R-:W-:Y:S02]  /*3330*/  LOP3.LUT R18, R106.reuse, 0xf0, R95.reuse, 0xfe, !PT ;  /* 0x000000f06a127812 */ /* 0x140fe400078efe5f */
[C-C-:B------:R-:W-:Y:S02]  /*3340*/  LOP3.LUT R17, R106.reuse, 0xec, R95.reuse, 0xfe, !PT ;  /* 0x000000ec6a117812 */ /* 0x140fe400078efe5f */
[C-C-:B-1----:R-:W-:Y:S02]  /*3350*/  LOP3.LUT R20, R106.reuse, 0xe8, R95.reuse, 0xfe, !PT ;  /* 0x000000e86a147812 */ /* 0x142fe400078efe5f */
[C-C-:B------:R-:W-:Y:S02]  /*3360*/  LOP3.LUT R16, R106.reuse, 0xe4, R95.reuse, 0xfe, !PT ;  /* 0x000000e46a107812 */ /* 0x140fe400078efe5f */
[C-C-:B------:R-:W-:Y:S02]  /*3370*/  LOP3.LUT R21, R106.reuse, 0xe0, R95.reuse, 0xfe, !PT ;  /* 0x000000e06a157812 */ /* 0x140fe400078efe5f */
[----:B------:R-:W-:-:S02]  /*3380*/  LOP3.LUT R24, R106, 0xdc, R95, 0xfe, !PT ;  /* 0x000000dc6a187812 */ /* 0x000fc400078efe5f */
[C-C-:B------:R-:W-:Y:S02]  /*3390*/  LOP3.LUT R26, R106.reuse, 0xd8, R95.reuse, 0xfe, !PT ;  /* 0x000000d86a1a7812 */ /* 0x140fe400078efe5f */
[C-C-:B------:R-:W-:Y:S02]  /*33a0*/  LOP3.LUT R32, R106.reuse, 0xd4, R95.reuse, 0xfe, !PT ;  /* 0x000000d46a207812 */ /* 0x140fe400078efe5f */
[C-C-:B------:R-:W-:Y:S02]  /*33b0*/  LOP3.LUT R27, R106.reuse, 0xd0, R95.reuse, 0xfe, !PT ;  /* 0x000000d06a1b7812 */ /* 0x140fe400078efe5f */
        /* <DEDUP_REMOVED lines=13> */
[C-C-:B---3--:R-:W-:Y:S02]  /*3490*/  LOP3.LUT R60, R106.reuse, 0x98, R95.reuse, 0xfe, !PT ;  /* 0x000000986a3c7812 */ /* 0x148fe400078efe5f */
        /* <DEDUP_REMOVED lines=37> */
[----:B------:R-:W-:Y:S02]  /*36f0*/  LOP3.LUT R106, R106, 0x4, R95, 0xfe, !PT ;  /* 0x000000046a6a7812 */ /* 0x000fe400078efe5f */
[----:B--2---:R-:W-:-:S04]  /*3700*/  ISETP.GE.AND P0, PT, R89, UR8, PT ;  /* 0x0000000859007c0c */ /* 0x004fc8000bf06270 */
[----:B------:R-:W-:Y:S02]  /*3710*/  ISETP.LT.AND P1, PT, R45, UR9, !P0 ;  /* 0x000000092d007c0c */ /* 0x000fe4000c721270 */
[----:B------:R-:W-:Y:S02]  /*3720*/  ISETP.LT.AND P2, PT, R44, UR9, !P0 ;  /* 0x000000092c007c0c */ /* 0x000fe4000c741270 */
[----:B------:R-:W-:Y:S01]  /*3730*/  LDS.128 R44, [R33+UR12+0x1000] ;  /* 0x0010000c212c7984 */ /* 0x000fe20008000c00 */
[----:B------:R-:W-:Y:S01]  /*3740*/  BAR.SYNC.DEFER_BLOCKING 0x0 ;  /* 0x0000000000007b1d */ /* 0x000fe20000010000 */
[----:B------:R-:W-:-:S05]  /*3750*/  IMAD R89, R89, UR6, RZ ;  /* 0x0000000659597c24 */ /* 0x000fca000f8e02ff */
[----:B------:R-:W-:Y:S02]  /*3760*/  ULDC.64 UR6, c[0x0][0x220] ;  /* 0x0000880000067ab9 */ /* 0x000fe40000000a00 */
[C---:B------:R-:W-:Y:S01]  /*3770*/  LEA R83, P3, R89.reuse, UR6, 0x1 ;  /* 0x0000000659537c11 */ /* 0x040fe2000f8608ff */
[----:B------:R1:W-:Y:S04]  /*3780*/  STS.128 [R94+UR5], R56 ;  /* 0x000000385e007988 */ /* 0x0003e80008000c05 */
[----:B------:R-:W-:Y:S04]  /*3790*/  STS.128 [R94+UR5+0x800], R12 ;  /* 0x0008000c5e007988 */ /* 0x000fe80008000c05 */
[----:B------:R2:W-:Y:S04]  /*37a0*/  STS.128 [R94+UR5+0x80], R4 ;  /* 0x000080045e007988 */ /* 0x0005e80008000c05 */
[----:B------:R3:W-:Y:S01]  /*37b0*/  STS.128 [R94+UR5+0x880], R8 ;  /* 0x000880085e007988 */ /* 0x0007e20008000c05 */
[----:B------:R-:W-:Y:S01]  /*37c0*/  LEA.HI.X.SX32 R89, R89, UR7, 0x1, P3 ;  /* 0x0000000759597c11 */ /* 0x000fe200098f0eff */
[----:B------:R-:W-:Y:S01]  /*37d0*/  BAR.SYNC.DEFER_BLOCKING 0x0 ;  /* 0x0000000000007b1d */ /* 0x000fe20000010000 */
[----:B-1----:R-:W-:-:S02]  /*37e0*/  LEA R56, P3, R108, R83, 0x1 ;  /* 0x000000536c387211 */ /* 0x002fc400078608ff */
[C---:B------:R-:W-:Y:S01]  /*37f0*/  ISETP.LT.AND P4, PT, R106.reuse, UR9, !P0 ;  /* 0x000000096a007c0c */ /* 0x040fe2000c781270 */
[----:B------:R-:W-:Y:S01]  /*3800*/  IMAD R106, R106, R3, RZ ;  /* 0x000000036a6a7224 */ /* 0x000fe200078e02ff */
[----:B------:R-:W-:Y:S02]  /*3810*/  LEA.HI.X.SX32 R57, R108, R89, 0x1, P3 ;  /* 0x000000596c397211 */ /* 0x000fe400018f0eff */
[C---:B------:R-:W-:Y:S01]  /*3820*/  ISETP.LT.AND P5, PT, R104.reuse, UR9, !P0 ;  /* 0x0000000968007c0c */ /* 0x040fe2000c7a1270 */
[-C--:B------:R-:W-:Y:S01]  /*3830*/  IMAD R104, R104, R3.reuse, RZ ;  /* 0x0000000368687224 */ /* 0x080fe200078e02ff */
[C---:B------:R-:W-:Y:S01]  /*3840*/  ISETP.LT.AND P3, PT, R102.reuse, UR9, !P0 ;  /* 0x0000000966007c0c */ /* 0x040fe2000c761270 */
[----:B------:R-:W-:-:S03]  /*3850*/  IMAD R102, R102, R3, RZ ;  /* 0x0000000366667224 */ /* 0x000fc600078e02ff */
[-C--:B--2---:R-:W-:Y:S01]  /*3860*/  LEA R6, P6, R104, R83.reuse, 0x1 ;  /* 0x0000005368067211 */ /* 0x084fe200078c08ff */
[----:B0-----:R-:W-:Y:S01]  /*3870*/  @P2 STG.E.U16 desc[UR14][R56.64], R36 ;  /* 0x0000002438002986 */ /* 0x001fe2000c10150e */
[----:B------:R-:W-:-:S04]  /*3880*/  LEA R4, P2, R106, R83, 0x1 ;  /* 0x000000536a047211 */ /* 0x000fc800078408ff */
[-C--:B------:R-:W-:Y:S02]  /*3890*/  LEA.HI.X.SX32 R5, R106, R89.reuse, 0x1, P2 ;  /* 0x000000596a057211 */ /* 0x080fe400010f0eff */
[----:B------:R-:W-:Y:S02]  /*38a0*/  PRMT R12, R36, 0x7632, R12 ;  /* 0x00007632240c7816 */ /* 0x000fe4000000000c */
[----:B------:R-:W-:Y:S01]  /*38b0*/  ISETP.LT.AND P2, PT, R100, UR9, !P0 ;  /* 0x0000000964007c0c */ /* 0x000fe2000c741270 */
[----:B----4-:R0:W-:Y:S01]  /*38c0*/  @P4 STG.E.U16 desc[UR14][R4.64], R40 ;  /* 0x0000002804004986 */ /* 0x0101e2000c10150e */
[----:B------:R-:W-:Y:S01]  /*38d0*/  LEA.HI.X.SX32 R7, R104, R89, 0x1, P6 ;  /* 0x0000005968077211 */ /* 0x000fe200030f0eff */
[----:B------:R-:W-:Y:S01]  /*38e0*/  IMAD R100, R100, R3, RZ ;  /* 0x0000000364647224 */ /* 0x000fe200078e02ff */
[----:B---3--:R-:W-:Y:S01]  /*38f0*/  PRMT R8, R40, 0x7632, R8 ;  /* 0x0000763228087816 */ /* 0x008fe20000000008 */
[----:B------:R-:W-:Y:S02]  /*3900*/  IMAD R108, R3, 0x20, R108 ;  /* 0x00000020036c7824 */ /* 0x000fe400078e026c */
[----:B------:R1:W-:Y:S01]  /*3910*/  @P5 STG.E.U16 desc[UR14][R6.64], R12 ;  /* 0x0000000c06005986 */ /* 0x0003e2000c10150e */
[----:B0-----:R-:W-:-:S04]  /*3920*/  LEA R4, P4, R102, R83, 0x1 ;  /* 0x0000005366047211 */ /* 0x001fc800078808ff */
[----:B------:R-:W-:Y:S02]  /*3930*/  LEA.HI.X.SX32 R5, R102, R89, 0x1, P4 ;  /* 0x0000005966057211 */ /* 0x000fe400020f0eff */
[----:B-1----:R-:W-:Y:S02]  /*3940*/  LEA R6, P5, R100, R83, 0x1 ;  /* 0x0000005364067211 */ /* 0x002fe400078a08ff */
[C---:B------:R-:W-:Y:S01]  /*3950*/  ISETP.LT.AND P4, PT, R98.reuse, UR9, !P0 ;  /* 0x0000000962007c0c */ /* 0x040fe2000c781270 */
[----:B------:R0:W-:Y:S01]  /*3960*/  @P3 STG.E.U16 desc[UR14][R4.64], R8 ;  /* 0x0000000804003986 */ /* 0x0001e2000c10150e */
[----:B------:R-:W-:Y:S01]  /*3970*/  IMAD R98, R98, R3, RZ ;  /* 0x0000000362627224 */ /* 0x000fe200078e02ff */
[----:B------:R-:W-:Y:S01]  /*3980*/  LEA.HI.X.SX32 R7, R100, R89, 0x1, P5 ;  /* 0x0000005964077211 */ /* 0x000fe200028f0eff */
[----:B------:R-:W-:Y:S01]  /*3990*/  IMAD R12, R3, 0x4, R108 ;  /* 0x00000004030c7824 */ /* 0x000fe200078e026c */
[C---:B------:R-:W-:Y:S01]  /*39a0*/  ISETP.LT.AND P3, PT, R96.reuse, UR9, !P0 ;  /* 0x0000000960007c0c */ /* 0x040fe2000c761270 */
[----:B------:R-:W-:-:S02]  /*39b0*/  IMAD R96, R96, R3, RZ ;  /* 0x0000000360607224 */ /* 0x000fc400078e02ff */
[----:B------:R1:W-:Y:S01]  /*39c0*/  @P2 STG.E.U16 desc[UR14][R6.64], R37 ;  /* 0x0000002506002986 */ /* 0x0003e2000c10150e */
[----:B------:R-:W-:Y:S01]  /*39d0*/  IMAD R14, R3, 0x4, R12 ;  /* 0x00000004030e7824 */ /* 0x000fe200078e020c */
[----:B0-----:R-:W-:-:S03]  /*39e0*/  LEA R4, P5, R98, R83, 0x1 ;  /* 0x0000005362047211 */ /* 0x001fc600078a08ff */
[----:B------:R-:W-:Y:S01]  /*39f0*/  IMAD R36, R3, 0x4, R14 ;  /* 0x0000000403247824 */ /* 0x000fe200078e020e */
[----:B------:R-:W-:Y:S02]  /*3a00*/  PRMT R9, R37, 0x7632, R9 ;  /* 0x0000763225097816 */ /* 0x000fe40000000009 */
[----:B------:R-:W-:Y:S02]  /*3a10*/  LEA.HI.X.SX32 R5, R98, R89, 0x1, P5 ;  /* 0x0000005962057211 */ /* 0x000fe400028f0eff */
[----:B-1----:R-:W-:Y:S01]  /*3a20*/  LEA R6, P2, R96, R83, 0x1 ;  /* 0x0000005360067211 */ /* 0x002fe200078408ff */
[----:B------:R-:W-:-:S03]  /*3a30*/  IMAD R40, R3, 0x4, R36 ;  /* 0x0000000403287824 */ /* 0x000fc600078e0224 */
[----:B------:R-:W-:Y:S01]  /*3a40*/  LEA.HI.X.SX32 R7, R96, R89, 0x1, P2 ;  /* 0x0000005960077211 */ /* 0x000fe200010f0eff */
[----:B------:R0:W-:Y:S01]  /*3a50*/  @P4 STG.E.U16 desc[UR14][R4.64], R41 ;  /* 0x0000002904004986 */ /* 0x0001e2000c10150e */
[----:B------:R-:W-:-:S03]  /*3a60*/  LEA R8, P2, R108, R83, 0x1 ;  /* 0x000000536c087211 */ /* 0x000fc600078408ff */
[----:B------:R1:W-:Y:S01]  /*3a70*/  @P3 STG.E.U16 desc[UR14][R6.64], R9 ;  /* 0x0000000906003986 */ /* 0x0003e2000c10150e */
[----:B------:R-:W-:-:S04]  /*3a80*/  LEA R10, P3, R12, R83, 0x1 ;  /* 0x000000530c0a7211 */ /* 0x000fc800078608ff */
[----:B------:R-:W-:Y:S01]  /*3a90*/  LEA.HI.X.SX32 R11, R12, R89, 0x1, P3 ;  /* 0x000000590c0b7211 */ /* 0x000fe200018f0eff */
[C---:B0-----:R-:W-:Y:S01]  /*3aa0*/  IMAD R4, R3.reuse, 0x4, R40 ;  /* 0x0000000403047824 */ /* 0x041fe200078e0228 */
[-C--:B------:R-:W-:Y:S02]  /*3ab0*/  LEA R58, P3, R36, R83.reuse, 0x1 ;  /* 0x00000053243a7211 */ /* 0x080fe400078608ff */
[----:B------:R-:W-:Y:S01]  /*3ac0*/  LEA R12, P5, R40, R83, 0x1 ;  /* 0x00000053280c7211 */ /* 0x000fe200078a08ff */
[----:B-1----:R-:W-:Y:S01]  /*3ad0*/  IMAD R6, R3, 0x4, R4 ;  /* 0x0000000403067824 */ /* 0x002fe200078e0204 */
[----:B------:R-:W-:Y:S02]  /*3ae0*/  LEA.HI.X.SX32 R9, R108, R89, 0x1, P2 ;  /* 0x000000596c097211 */ /* 0x000fe400010f0eff */
[----:B------:R-:W-:Y:S02]  /*3af0*/  LEA R56, P2, R14, R83, 0x1 ;  /* 0x000000530e387211 */ /* 0x000fe400078408ff */
[----:B------:R-:W-:-:S02]  /*3b00*/  LEA.HI.X.SX32 R59, R36, R89, 0x1, P3 ;  /* 0x00000059243b7211 */ /* 0x000fc400018f0eff */
[-C--:B------:R-:W-:Y:S02]  /*3b10*/  LEA.HI.X.SX32 R13, R40, R89.reuse, 0x1, P5 ;  /* 0x00000059280d7211 */ /* 0x080fe400028f0eff */
[----:B------:R-:W-:Y:S02]  /*3b20*/  LEA.HI.X.SX32 R57, R14, R89, 0x1, P2 ;  /* 0x000000590e397211 */ /* 0x000fe400010f0eff */
[----:B------:R-:W-:Y:S01]  /*3b30*/  LEA R36, P5, R6, R83, 0x1 ;  /* 0x0000005306247211 */ /* 0x000fe200078a08ff */
[----:B------:R-:W-:Y:S01]  /*3b40*/  IMAD R94, R78, R3, RZ ;  /* 0x000000034e5e7224 */ /* 0x000fe200078e02ff */
[----:B------:R-:W-:Y:S02]  /*3b50*/  LEA R14, P3, R4, R83, 0x1 ;  /* 0x00000053040e7211 */ /* 0x000fe400078608ff */
[----:B------:R-:W-:Y:S01]  /*3b60*/  ISETP.LT.AND P4, PT, R78, UR9, !P0 ;  /* 0x000000094e007c0c */ /* 0x000fe2000c781270 */
[----:B------:R-:W-:Y:S01]  /*3b70*/  IMAD R96, R3, 0x4, R6 ;  /* 0x0000000403607824 */ /* 0x000fe200078e0206 */
[----:B------:R-:W-:-:S02]  /*3b80*/  ISETP.LT.AND P6, PT, R93, UR9, !P0 ;  /* 0x000000095d007c0c */ /* 0x000fc4000c7c1270 */
[-C--:B------:R-:W-:Y:S02]  /*3b90*/  LEA.HI.X.SX32 R37, R6, R89.reuse, 0x1, P5 ;  /* 0x0000005906257211 */ /* 0x080fe400028f0eff */
[----:B------:R-:W-:Y:S02]  /*3ba0*/  LEA.HI.X.SX32 R15, R4, R89, 0x1, P3 ;  /* 0x00000059040f7211 */ /* 0x000fe400018f0eff */
[----:B------:R-:W-:Y:S01]  /*3bb0*/  ISETP.LT.AND P5, PT, R79, UR9, !P0 ;  /* 0x000000094f007c0c */ /* 0x000fe2000c7a1270 */
[----:B------:R-:W0:Y:S01]  /*3bc0*/  LDS.128 R4, [R33+UR12] ;  /* 0x0000000c21047984 */ /* 0x000e220008000c00 */
[-C--:B------:R-:W-:Y:S02]  /*3bd0*/  LEA R78, P2, R94, R83.reuse, 0x1 ;  /* 0x000000535e4e7211 */ /* 0x080fe400078408ff */
[----:B------:R-:W-:Y:S02]  /*3be0*/  LEA R40, P3, R96, R83, 0x1 ;  /* 0x0000005360287211 */ /* 0x000fe400078608ff */
[----:B------:R-:W-:-:S02]  /*3bf0*/  PRMT R93, R41, 0x7632, R93 ;  /* 0x00007632295d7816 */ /* 0x000fc4000000005d */
[-C--:B------:R-:W-:Y:S02]  /*3c00*/  LEA.HI.X.SX32 R79, R94, R89.reuse, 0x1, P2 ;  /* 0x000000595e4f7211 */ /* 0x080fe400010f0eff */
[----:B------:R-:W-:Y:S02]  /*3c10*/  LEA.HI.X.SX32 R41, R96, R89, 0x1, P3 ;  /* 0x0000005960297211 */ /* 0x000fe400018f0eff */
[----:B------:R-:W-:Y:S01]  /*3c20*/  ISETP.LT.AND P3, PT, R91, UR9, !P0 ;  /* 0x000000095b007c0c */ /* 0x000fe2000c761270 */
[----:B------:R1:W-:Y:S01]  /*3c30*/  @P4 STG.E.U16 desc[UR14][R78.64], R93 ;  /* 0x0000005d4e004986 */ /* 0x0003e2000c10150e */
[----:B------:R-:W-:Y:S02]  /*3c40*/  ISETP.LT.AND P2, PT, R92, UR9, !P0 ;  /* 0x000000095c007c0c */ /* 0x000fe4000c741270 */
[----:B------:R-:W-:Y:S01]  /*3c50*/  ISETP.LT.AND P4, PT, R84, UR9, !P0 ;  /* 0x0000000954007c0c */ /* 0x000fe2000c781270 */
[----:B------:R2:W-:Y:S04]  /*3c60*/  @P6 STG.E.U16 desc[UR14][R8.64], R38 ;  /* 0x0000002608006986 */ /* 0x0005e8000c10150e */
[----:B------:R3:W-:Y:S04]  /*3c70*/  @P5 STG.E.U16 desc[UR14][R10.64], R42 ;  /* 0x0000002a0a005986 */ /* 0x0007e8000c10150e */
[----:B------:R-:W4:Y:S01]  /*3c80*/  LDS.128 R8, [R19+UR12] ;  /* 0x0000000c13087984 */ /* 0x000f220008000c00 */
[----:B------:R-:W-:-:S02]  /*3c90*/  ISETP.LT.AND P5, PT, R85, UR9, !P0 ;  /* 0x0000000955007c0c */ /* 0x000fc4000c7a1270 */
[----:B-1----:R-:W-:Y:S02]  /*3ca0*/  PRMT R79, R38, 0x7632, R79 ;  /* 0x00007632264f7816 */ /* 0x002fe4000000004f */
[----:B------:R-:W-:Y:S01]  /*3cb0*/  PRMT R84, R42, 0x7632, R84 ;  /* 0x000076322a547816 */ /* 0x000fe20000000054 */
[C---:B------:R-:W-:Y:S02]  /*3cc0*/  IMAD R96, R3.reuse, 0x4, R96 ;  /* 0x0000000403607824 */ /* 0x040fe400078e0260 */
[----:B------:R1:W-:Y:S01]  /*3cd0*/  @P3 STG.E.U16 desc[UR14][R56.64], R79 ;  /* 0x0000004f38003986 */ /* 0x0003e2000c10150e */
[----:B------:R-:W-:Y:S01]  /*3ce0*/  ISETP.LT.AND P3, PT, R88, UR9, !P0 ;  /* 0x0000000958007c0c */ /* 0x000fe2000c761270 */
[----:B--2---:R-:W-:Y:S02]  /*3cf0*/  IMAD R38, R3, 0x4, R96 ;  /* 0x0000000403267824 */ /* 0x004fe400078e0260 */
[----:B------:R2:W-:Y:S01]  /*3d00*/  @P2 STG.E.U16 desc[UR14][R58.64], R84 ;  /* 0x000000543a002986 */ /* 0x0005e2000c10150e */
[----:B------:R-:W-:-:S03]  /*3d10*/  ISETP.LT.AND P2, PT, R86, UR9, !P0 ;  /* 0x0000000956007c0c */ /* 0x000fc6000c741270 */
[----:B------:R5:W-:Y:S01]  /*3d20*/  @P4 STG.E.U16 desc[UR14][R12.64], R39 ;  /* 0x000000270c004986 */ /* 0x000be2000c10150e */
[----:B------:R-:W-:Y:S01]  /*3d30*/  ISETP.LT.AND P4, PT, R73, UR9, !P0 ;  /* 0x0000000949007c0c */ /* 0x000fe2000c781270 */
[C---:B---3--:R-:W-:Y:S02]  /*3d40*/  IMAD R42, R3.reuse, 0x4, R38 ;  /* 0x00000004032a7824 */ /* 0x048fe400078e0226 */
[----:B------:R3:W-:Y:S01]  /*3d50*/  @P5 STG.E.U16 desc[UR14][R14.64], R43 ;  /* 0x0000002b0e005986 */ /* 0x0007e2000c10150e */
[C---:B-1----:R-:W-:Y:S01]  /*3d60*/  LEA R56, P5, R96.reuse, R83, 0x1 ;  /* 0x0000005360387211 */ /* 0x042fe200078a08ff */
[----:B--2---:R-:W-:Y:S01]  /*3d70*/  IMAD R58, R3, 0x4, R42 ;  /* 0x00000004033a7824 */ /* 0x004fe200078e022a */
[----:B------:R-:W-:Y:S02]  /*3d80*/  PRMT R59, R43, 0x7632, R59 ;  /* 0x000076322b3b7816 */ /* 0x000fe4000000003b */
[----:B-----5:R-:W-:Y:S02]  /*3d90*/  PRMT R13, R39, 0x7632, R13 ;  /* 0x00007632270d7816 */ /* 0x020fe4000000000d */
[----:B------:R-:W-:Y:S01]  /*3da0*/  LEA.HI.X.SX32 R57, R96, R89, 0x1, P5 ;  /* 0x0000005960397211 */ /* 0x000fe200028f0eff */
[----:B------:R-:W-:-:S02]  /*3db0*/  IMAD R78, R3, 0x4, R58 ;  /* 0x00000004034e7824 */ /* 0x000fc400078e023a */
[----:B------:R1:W-:Y:S01]  /*3dc0*/  @P3 STG.E.U16 desc[UR14][R36.64], R13 ;  /* 0x0000000d24003986 */ /* 0x0003e2000c10150e */
[----:B------:R-:W-:Y:S01]  /*3dd0*/  ISETP.LT.AND P3, PT, R77, UR9, !P0 ;  /* 0x000000094d007c0c */ /* 0x000fe2000c761270 */
[----:B------:R-:W-:Y:S02]  /*3de0*/  IMAD R84, R3, 0x4, R78 ;  /* 0x0000000403547824 */ /* 0x000fe400078e024e */
[----:B------:R2:W-:Y:S01]  /*3df0*/  @P4 STG.E.U16 desc[UR14][R40.64], R59 ;  /* 0x0000003b28004986 */ /* 0x0005e2000c10150e */
[----:B------:R-:W-:-:S03]  /*3e00*/  LEA R12, P4, R38, R83, 0x1 ;  /* 0x00000053260c7211 */ /* 0x000fc600078808ff */
[----:B0-----:R0:W-:Y:S01]  /*3e10*/  @P2 STG.E.U16 desc[UR14][R56.64], R4 ;  /* 0x0000000438002986 */ /* 0x0011e2000c10150e */
[----:B---3--:R-:W-:Y:S02]  /*3e20*/  LEA R14, P2, R42, R83, 0x1 ;  /* 0x000000532a0e7211 */ /* 0x008fe400078408ff */
[----:B------:R-:W-:Y:S02]  /*3e30*/  ISETP.LT.AND P6, PT, R87, UR9, !P0 ;  /* 0x0000000957007c0c */ /* 0x000fe4000c7c1270 */
[----:B-1----:R-:W-:Y:S02]  /*3e40*/  LEA.HI.X.SX32 R13, R38, R89, 0x1, P4 ;  /* 0x00000059260d7211 */ /* 0x002fe400020f0eff */
[----:B------:R-:W-:Y:S02]  /*3e50*/  LEA R36, P4, R58, R83, 0x1 ;  /* 0x000000533a247211 */ /* 0x000fe400078808ff */
[----:B------:R-:W-:Y:S02]  /*3e60*/  LEA.HI.X.SX32 R15, R42, R89, 0x1, P2 ;  /* 0x000000592a0f7211 */ /* 0x000fe400010f0eff */
[----:B--2---:R-:W-:-:S02]  /*3e70*/  LEA R40, P2, R84, R83, 0x1 ;  /* 0x0000005354287211 */ /* 0x004fc400078408ff */
[-C--:B------:R-:W-:Y:S02]  /*3e80*/  LEA.HI.X.SX32 R37, R58, R89.reuse, 0x1, P4 ;  /* 0x000000593a257211 */ /* 0x080fe400020f0eff */
[----:B------:R-:W-:Y:S02]  /*3e90*/  ISETP.LT.AND P4, PT, R70, UR9, !P0 ;  /* 0x0000000946007c0c */ /* 0x000fe4000c781270 */
[----:B------:R-:W-:Y:S01]  /*3ea0*/  LEA.HI.X.SX32 R41, R84, R89, 0x1, P2 ;  /* 0x0000005954297211 */ /* 0x000fe200010f0eff */
[----:B------:R-:W-:Y:S01]  /*3eb0*/  IMAD R86, R3, 0x4, R84 ;  /* 0x0000000403567824 */ /* 0x000fe200078e0254 */
[----:B------:R-:W-:Y:S02]  /*3ec0*/  ISETP.LT.AND P2, PT, R75, UR9, !P0 ;  /* 0x000000094b007c0c */ /* 0x000fe4000c741270 */
[----:B0-----:R-:W-:Y:S01]  /*3ed0*/  PRMT R56, R4, 0x7632, R56 ;  /* 0x0000763204387816 */ /* 0x001fe20000000038 */
[----:B----4-:R0:W-:Y:S01]  /*3ee0*/  @P3 STG.E.U16 desc[UR14][R12.64], R8 ;  /* 0x000000080c003986 */ /* 0x0101e2000c10150e */
[----:B------:R-:W-:-:S02]  /*3ef0*/  LEA R38, P5, R78, R83, 0x1 ;  /* 0x000000534e267211 */ /* 0x000fc400078a08ff */
[----:B------:R-:W-:Y:S01]  /*3f00*/  ISETP.LT.AND P3, PT, R82, UR9, !P0 ;  /* 0x0000000952007c0c */ /* 0x000fe2000c761270 */
[----:B------:R1:W-:Y:S01]  /*3f10*/  @P6 STG.E.U16 desc[UR14][R14.64], R56 ;  /* 0x000000380e006986 */ /* 0x0003e2000c10150e */
[----:B------:R-:W-:Y:S02]  /*3f20*/  LEA.HI.X.SX32 R39, R78, R89, 0x1, P5 ;  /* 0x000000594e277211 */ /* 0x000fe400028f0eff */
[----:B------:R-:W-:Y:S02]  /*3f30*/  LEA R42, P5, R86, R83, 0x1 ;  /* 0x00000053562a7211 */ /* 0x000fe400078a08ff */
[----:B------:R-:W-:Y:S02]  /*3f40*/  ISETP.LT.AND P6, PT, R80, UR9, !P0 ;  /* 0x0000000950007c0c */ /* 0x000fe4000c7c1270 */
[----:B0-----:R-:W-:Y:S02]  /*3f50*/  PRMT R13, R8, 0x7632, R13 ;  /* 0x00007632080d7816 */ /* 0x001fe4000000000d */
[----:B------:R-:W-:Y:S01]  /*3f60*/  LEA.HI.X.SX32 R43, R86, R89, 0x1, P5 ;  /* 0x00000059562b7211 */ /* 0x000fe200028f0eff */
[----:B------:R-:W-:-:S02]  /*3f70*/  IMAD R86, R3, 0x4, R86 ;  /* 0x0000000403567824 */ /* 0x000fc400078e0256 */
[----:B------:R0:W-:Y:S01]  /*3f80*/  @P4 STG.E.U16 desc[UR14][R36.64], R13 ;  /* 0x0000000d24004986 */ /* 0x0001e2000c10150e */
[----:B-1----:R-:W-:Y:S01]  /*3f90*/  PRMT R15, R5, 0x7632, R15 ;  /* 0x00007632050f7816 */ /* 0x002fe2000000000f */
[----:B------:R-:W-:Y:S02]  /*3fa0*/  IMAD R4, R3, 0x4, R86 ;  /* 0x0000000403047824 */ /* 0x000fe400078e0256 */
[----:B------:R-:W-:Y:S01]  /*3fb0*/  @P2 STG.E.U16 desc[UR14][R38.64], R5 ;  /* 0x0000000526002986 */ /* 0x000fe2000c10150e */
[----:B------:R-:W-:-:S03]  /*3fc0*/  ISETP.LT.AND P2, PT, R74, UR9, !P0 ;  /* 0x000000094a007c0c */ /* 0x000fc6000c741270 */
[----:B------:R-:W-:Y:S01]  /*3fd0*/  @P3 STG.E.U16 desc[UR14][R40.64], R9 ;  /* 0x0000000928003986 */ /* 0x000fe2000c10150e */
[-C--:B------:R-:W-:Y:S02]  /*3fe0*/  LEA R12, P3, R86, R83.reuse, 0x1 ;  /* 0x00000053560c7211 */ /* 0x080fe400078608ff */
[----:B------:R-:W-:Y:S01]  /*3ff0*/  ISETP.LT.AND P4, PT, R76, UR9, !P0 ;  /* 0x000000094c007c0c */ /* 0x000fe2000c781270 */
[----:B------:R1:W-:Y:S01]  /*4000*/  @P6 STG.E.U16 desc[UR14][R42.64], R15 ;  /* 0x0000000f2a006986 */ /* 0x0003e2000c10150e */
[----:B------:R-:W-:Y:S01]  /*4010*/  LEA R14, P6, R4, R83, 0x1 ;  /* 0x00000053040e7211 */ /* 0x000fe200078c08ff */
[----:B------:R-:W-:Y:S01]  /*4020*/  IMAD R8, R3, 0x4, R4 ;  /* 0x0000000403087824 */ /* 0x000fe200078e0204 */
[-C--:B0-----:R-:W-:Y:S02]  /*4030*/  LEA.HI.X.SX32 R13, R86, R89.reuse, 0x1, P3 ;  /* 0x00000059560d7211 */ /* 0x081fe400018f0eff */
[----:B------:R-:W-:Y:S02]  /*4040*/  PRMT R37, R9, 0x7632, R37 ;  /* 0x0000763209257816 */ /* 0x000fe40000000025 */
[----:B------:R-:W-:Y:S01]  /*4050*/  ISETP.LT.AND P3, PT, R72, UR9, !P0 ;  /* 0x0000000948007c0c */ /* 0x000fe2000c761270 */
[----:B------:R-:W-:Y:S01]  /*4060*/  IMAD R36, R3, 0x4, R8 ;  /* 0x0000000403247824 */ /* 0x000fe200078e0208 */
[----:B-1----:R-:W-:-:S02]  /*4070*/  LEA.HI.X.SX32 R15, R4, R89, 0x1, P6 ;  /* 0x00000059040f7211 */ /* 0x002fc400030f0eff */
[C---:B------:R-:W-:Y:S01]  /*4080*/  LEA R4, P6, R8.reuse, R83, 0x1 ;  /* 0x0000005308047211 */ /* 0x040fe200078c08ff */
[----:B------:R0:W-:Y:S01]  /*4090*/  @P2 STG.E.U16 desc[UR14][R12.64], R37 ;  /* 0x000000250c002986 */ /* 0x0001e2000c10150e */
[----:B------:R-:W-:Y:S02]  /*40a0*/  ISETP.LT.AND P2, PT, R67, UR9, !P0 ;  /* 0x0000000943007c0c */ /* 0x000fe4000c741270 */
[----:B------:R-:W-:Y:S01]  /*40b0*/  LEA.HI.X.SX32 R5, R8, R89, 0x1, P6 ;  /* 0x0000005908057211 */ /* 0x000fe200030f0eff */
[----:B------:R-:W-:Y:S01]  /*40c0*/  @P4 STG.E.U16 desc[UR14][R14.64], R6 ;  /* 0x000000060e004986 */ /* 0x000fe2000c10150e */
[C---:B------:R-:W-:Y:S01]  /*40d0*/  LEA R8, P6, R36.reuse, R83, 0x1 ;  /* 0x0000005324087211 */ /* 0x040fe200078c08ff */
[----:B------:R-:W-:Y:S01]  /*40e0*/  IMAD R38, R3, 0x4, R36 ;  /* 0x0000000403267824 */ /* 0x000fe200078e0224 */
[----:B------:R-:W-:Y:S01]  /*40f0*/  ISETP.LT.AND P4, PT, R71, UR9, !P0 ;  /* 0x0000000947007c0c */ /* 0x000fe2000c781270 */
[----:B------:R1:W-:Y:S01]  /*4100*/  @P3 STG.E.U16 desc[UR14][R4.64], R10 ;  /* 0x0000000a04003986 */ /* 0x0003e2000c10150e */
[----:B------:R-:W-:Y:S01]  /*4110*/  LEA.HI.X.SX32 R9, R36, R89, 0x1, P6 ;  /* 0x0000005924097211 */ /* 0x000fe200030f0eff */
[----:B------:R-:W-:Y:S01]  /*4120*/  IMAD R36, R3, 0x4, R38 ;  /* 0x0000000403247824 */ /* 0x000fe200078e0226 */
[----:B0-----:R-:W-:-:S02]  /*4130*/  LEA R12, P6, R38, R83, 0x1 ;  /* 0x00000053260c7211 */ /* 0x001fc400078c08ff */
[----:B------:R-:W-:Y:S02]  /*4140*/  ISETP.LT.AND P3, PT, R69, UR9, !P0 ;  /* 0x0000000945007c0c */ /* 0x000fe4000c761270 */
[----:B------:R-:W-:Y:S02]  /*4150*/  ISETP.LT.AND P5, PT, R81, UR9, !P0 ;  /* 0x0000000951007c0c */ /* 0x000fe4000c7a1270 */
[----:B-1----:R-:W-:Y:S01]  /*4160*/  PRMT R5, R6, 0x7632, R5 ;  /* 0x0000763206057816 */ /* 0x002fe20000000005 */
[C---:B------:R-:W-:Y:S01]  /*4170*/  IMAD R6, R3.reuse, 0x4, R36 ;  /* 0x0000000403067824 */ /* 0x040fe200078e0224 */
[----:B------:R-:W-:Y:S02]  /*4180*/  PRMT R15, R10, 0x7632, R15 ;  /* 0x000076320a0f7816 */ /* 0x000fe4000000000f */
[----:B------:R-:W-:Y:S01]  /*4190*/  LEA.HI.X.SX32 R13, R38, R89, 0x1, P6 ;  /* 0x00000059260d7211 */ /* 0x000fe200030f0eff */
[----:B------:R0:W-:Y:S01]  /*41a0*/  @P2 STG.E.U16 desc[UR14][R8.64], R5 ;  /* 0x0000000508002986 */ /* 0x0001e2000c10150e */
[-C--:B------:R-:W-:Y:S01]  /*41b0*/  LEA R14, P2, R36, R83.reuse, 0x1 ;  /* 0x00000053240e7211 */ /* 0x080fe200078408ff */
[----:B------:R-:W-:Y:S01]  /*41c0*/  IMAD R10, R3, 0x4, R6 ;  /* 0x00000004030a7824 */ /* 0x000fe200078e0206 */
[----:B------:R-:W-:Y:S01]  /*41d0*/  LEA R4, P6, R6, R83, 0x1 ;  /* 0x0000005306047211 */ /* 0x000fe200078c08ff */
[----:B------:R1:W-:Y:S01]  /*41e0*/  @P4 STG.E.U16 desc[UR14][R12.64], R15 ;  /* 0x0000000f0c004986 */ /* 0x0003e2000c10150e */
[----:B------:R-:W-:-:S02]  /*41f0*/  ISETP.LT.AND P4, PT, R68, UR9, !P0 ;  /* 0x0000000944007c0c */ /* 0x000fc4000c781270 */
[-C--:B0-----:R-:W-:Y:S01]  /*4200*/  LEA.HI.X.SX32 R5, R6, R89.reuse, 0x1, P6 ;  /* 0x0000005906057211 */ /* 0x081fe200030f0eff */
[----:B------:R-:W-:Y:S01]  /*4210*/  IMAD R6, R3, 0x4, R10 ;  /* 0x0000000403067824 */ /* 0x000fe200078e020a */
[----:B-1----:R-:W-:Y:S02]  /*4220*/  LEA.HI.X.SX32 R15, R36, R89, 0x1, P2 ;  /* 0x00000059240f7211 */ /* 0x002fe400010f0eff */
[----:B------:R-:W-:-:S03]  /*4230*/  LEA R8, P6, R10, R83, 0x1 ;  /* 0x000000530a087211 */ /* 0x000fc600078c08ff */
[----:B------:R-:W-:Y:S01]  /*4240*/  @P3 STG.E.U16 desc[UR14][R14.64], R7 ;  /* 0x000000070e003986 */ /* 0x000fe2000c10150e */
[----:B------:R-:W-:Y:S02]  /*4250*/  ISETP.LT.AND P3, PT, R66, UR9, !P0 ;  /* 0x0000000942007c0c */ /* 0x000fe4000c761270 */
[----:B------:R-:W-:Y:S01]  /*4260*/  LEA.HI.X.SX32 R9, R10, R89, 0x1, P6 ;  /* 0x000000590a097211 */ /* 0x000fe200030f0eff */
[----:B------:R0:W-:Y:S01]  /*4270*/  @P5 STG.E.U16 desc[UR14][R4.64], R11 ;  /* 0x0000000b04005986 */ /* 0x0001e2000c10150e */
[----:B------:R-:W-:Y:S01]  /*4280*/  LEA R12, P6, R6, R83, 0x1 ;  /* 0x00000053060c7211 */ /* 0x000fe200078c08ff */
[----:B------:R-:W-:Y:S01]  /*4290*/  IMAD R10, R3, 0x4, R6 ;  /* 0x00000004030a7824 */ /* 0x000fe200078e0206 */
[----:B------:R-:W-:Y:S02]  /*42a0*/  ISETP.LT.AND P5, PT, R62, UR9, !P0 ;  /* 0x000000093e007c0c */ /* 0x000fe4000c7a1270 */
[----:B------:R-:W-:Y:S02]  /*42b0*/  LEA.HI.X.SX32 R13, R6, R89, 0x1, P6 ;  /* 0x00000059060d7211 */ /* 0x000fe400030f0eff */
[----:B------:R-:W-:-:S02]  /*42c0*/  LEA R6, P6, R10, R83, 0x1 ;  /* 0x000000530a067211 */ /* 0x000fc400078c08ff */
[----:B0-----:R-:W-:Y:S01]  /*42d0*/  PRMT R5, R7, 0x7632, R5 ;  /* 0x0000763207057816 */ /* 0x001fe20000000005 */
[----:B------:R-:W-:Y:S01]  /*42e0*/  IMAD R14, R3, 0x4, R10 ;  /* 0x00000004030e7824 */ /* 0x000fe200078e020a */
[----:B------:R-:W-:-:S03]  /*42f0*/  PRMT R15, R11, 0x7632, R15 ;  /* 0x000076320b0f7816 */ /* 0x000fc6000000000f */
[----:B------:R0:W-:Y:S01]  /*4300*/  @P4 STG.E.U16 desc[UR14][R8.64], R5 ;  /* 0x0000000508004986 */ /* 0x0001e2000c10150e */
[----:B------:R-:W-:Y:S02]  /*4310*/  ISETP.LT.AND P4, PT, R64, UR9, !P0 ;  /* 0x0000000940007c0c */ /* 0x000fe4000c781270 */
[----:B------:R-:W-:Y:S01]  /*4320*/  LEA.HI.X.SX32 R7, R10, R89, 0x1, P6 ;  /* 0x000000590a077211 */ /* 0x000fe200030f0eff */
[----:B------:R-:W-:Y:S01]  /*4330*/  IMAD R10, R3, 0x4, R14 ;  /* 0x00000004030a7824 */ /* 0x000fe200078e020e */
[----:B------:R-:W-:Y:S01]  /*4340*/  LEA R4, P6, R14, R83, 0x1 ;  /* 0x000000530e047211 */ /* 0x000fe200078c08ff */
[----:B------:R1:W-:Y:S01]  /*4350*/  @P3 STG.E.U16 desc[UR14][R12.64], R15 ;  /* 0x0000000f0c003986 */ /* 0x0003e2000c10150e */
[----:B------:R-:W-:-:S03]  /*4360*/  ISETP.LT.AND P3, PT, R55, UR9, !P0 ;  /* 0x0000000937007c0c */ /* 0x000fc6000c761270 */
[----:B------:R2:W-:Y:S01]  /*4370*/  @P5 STG.E.U16 desc[UR14][R6.64], R44 ;  /* 0x0000002c06005986 */ /* 0x0005e2000c10150e */
[----:B0-----:R-:W-:Y:S01]  /*4380*/  LEA.HI.X.SX32 R5, R14, R89, 0x1, P6 ;  /* 0x000000590e057211 */ /* 0x001fe200030f0eff */
[----:B------:R-:W-:Y:S01]  /*4390*/  IMAD R14, R3, 0x4, R10 ;  /* 0x00000004030e7824 */ /* 0x000fe200078e020a */
[C---:B------:R-:W-:Y:S02]  /*43a0*/  LEA R8, P6, R10.reuse, R83, 0x1 ;  /* 0x000000530a087211 */ /* 0x040fe400078c08ff */
[----:B------:R-:W-:Y:S01]  /*43b0*/  ISETP.LT.AND P5, PT, R63, UR9, !P0 ;  /* 0x000000093f007c0c */ /* 0x000fe2000c7a1270 */
[----:B------:R0:W-:Y:S01]  /*43c0*/  @P4 STG.E.U16 desc[UR14][R4.64], R48 ;  /* 0x0000003004004986 */ /* 0x0001e2000c10150e */
[----:B------:R-:W-:Y:S01]  /*43d0*/  LEA.HI.X.SX32 R9, R10, R89, 0x1, P6 ;  /* 0x000000590a097211 */ /* 0x000fe200030f0eff */
[----:B-1----:R-:W-:Y:S01]  /*43e0*/  IMAD R12, R3, 0x4, R14 ;  /* 0x00000004030c7824 */ /* 0x002fe200078e020e */
[----:B------:R-:W-:Y:S02]  /*43f0*/  LEA R10, P6, R14, R83, 0x1 ;  /* 0x000000530e0a7211 */ /* 0x000fe400078c08ff */
[----:B--2---:R-:W-:-:S02]  /*4400*/  PRMT R7, R48, 0x7632, R7 ;  /* 0x0000763230077816 */ /* 0x004fc40000000007 */
[----:B------:R-:W-:Y:S02]  /*4410*/  LEA.HI.X.SX32 R11, R14, R89, 0x1, P6 ;  /* 0x000000590e0b7211 */ /* 0x000fe400030f0eff */
[----:B0-----:R-:W-:Y:S01]  /*4420*/  PRMT R5, R44, 0x7632, R5 ;  /* 0x000076322c057816 */ /* 0x001fe20000000005 */
[----:B------:R-:W-:Y:S01]  /*4430*/  IMAD R14, R3, 0x4, R12 ;  /* 0x00000004030e7824 */ /* 0x000fe200078e020c */
[----:B------:R-:W-:-:S03]  /*4440*/  ISETP.LT.AND P4, PT, R61, UR9, !P0 ;  /* 0x000000093d007c0c */ /* 0x000fc6000c781270 */
[----:B------:R-:W-:Y:S01]  /*4450*/  @P3 STG.E.U16 desc[UR14][R8.64], R5 ;  /* 0x0000000508003986 */ /* 0x000fe2000c10150e */
[-C--:B------:R-:W-:Y:S02]  /*4460*/  LEA R6, P3, R12, R83.reuse, 0x1 ;  /* 0x000000530c067211 */ /* 0x080fe400078608ff */
[----:B------:R-:W-:Y:S01]  /*4470*/  ISETP.LT.AND P2, PT, R65, UR9, !P0 ;  /* 0x0000000941007c0c */ /* 0x000fe2000c741270 */
[----:B------:R0:W-:Y:S01]  /*4480*/  @P5 STG.E.U16 desc[UR14][R10.64], R7 ;  /* 0x000000070a005986 */ /* 0x0001e2000c10150e */
[----:B------:R-:W-:Y:S02]  /*4490*/  LEA R4, P6, R14, R83, 0x1 ;  /* 0x000000530e047211 */ /* 0x000fe400078c08ff */
[----:B------:R-:W-:Y:S02]  /*44a0*/  ISETP.LT.AND P5, PT, R60, UR9, !P0 ;  /* 0x000000093c007c0c */ /* 0x000fe4000c7a1270 */
[-C--:B0-----:R-:W-:Y:S01]  /*44b0*/  LEA.HI.X.SX32 R7, R12, R89.reuse, 0x1, P3 ;  /* 0x000000590c077211 */ /* 0x081fe200018f0eff */
[----:B------:R-:W-:Y:S01]  /*44c0*/  IMAD R12, R3, 0x4, R14 ;  /* 0x00000004030c7824 */ /* 0x000fe200078e020e */
[----:B------:R-:W-:-:S03]  /*44d0*/  LEA.HI.X.SX32 R5, R14, R89, 0x1, P6 ;  /* 0x000000590e057211 */ /* 0x000fc600030f0eff */
[C---:B------:R-:W-:Y:S01]  /*44e0*/  IMAD R14, R3.reuse, 0x4, R12 ;  /* 0x00000004030e7824 */ /* 0x040fe200078e020c */
[----:B------:R-:W-:Y:S01]  /*44f0*/  LEA R8, P6, R12, R83, 0x1 ;  /* 0x000000530c087211 */ /* 0x000fe200078c08ff */
[----:B------:R-:W-:Y:S01]  /*4500*/  @P4 STG.E.U16 desc[UR14][R6.64], R45 ;  /* 0x0000002d06004986 */ /* 0x000fe2000c10150e */
[----:B------:R-:W-:Y:S02]  /*4510*/  ISETP.LT.AND P4, PT, R54, UR9, !P0 ;  /* 0x0000000936007c0c */ /* 0x000fe4000c781270 */
[----:B------:R-:W-:Y:S01]  /*4520*/  LEA.HI.X.SX32 R9, R12, R89, 0x1, P6 ;  /* 0x000000590c097211 */ /* 0x000fe200030f0eff */
[----:B------:R0:W-:Y:S01]  /*4530*/  @P2 STG.E.U16 desc[UR14][R4.64], R49 ;  /* 0x0000003104002986 */ /* 0x0001e2000c10150e */
[C---:B------:R-:W-:Y:S01]  /*4540*/  LEA R10, P6, R14.reuse, R83, 0x1 ;  /* 0x000000530e0a7211 */ /* 0x040fe200078c08ff */
[----:B------:R-:W-:Y:S01]  /*4550*/  IMAD R12, R3, 0x4, R14 ;  /* 0x00000004030c7824 */ /* 0x000fe200078e020e */
[----:B------:R-:W-:Y:S02]  /*4560*/  ISETP.LT.AND P2, PT, R53, UR9, !P0 ;  /* 0x0000000935007c0c */ /* 0x000fe4000c741270 */
[----:B------:R-:W-:-:S02]  /*4570*/  LEA.HI.X.SX32 R11, R14, R89, 0x1, P6 ;  /* 0x000000590e0b7211 */ /* 0x000fc400030f0eff */
[----:B0-----:R-:W-:Y:S01]  /*4580*/  PRMT R5, R45, 0x7632, R5 ;  /* 0x000076322d057816 */ /* 0x001fe20000000005 */
[----:B------:R-:W-:Y:S01]  /*4590*/  IMAD R4, R3, 0x4, R12 ;  /* 0x0000000403047824 */ /* 0x000fe200078e020c */
[----:B------:R-:W-:-:S03]  /*45a0*/  LEA R6, P6, R12, R83, 0x1 ;  /* 0x000000530c067211 */ /* 0x000fc600078c08ff */
[----:B------:R0:W-:Y:S01]  /*45b0*/  @P5 STG.E.U16 desc[UR14][R8.64], R5 ;  /* 0x0000000508005986 */ /* 0x0001e2000c10150e */
[----:B------:R-:W-:Y:S02]  /*45c0*/  ISETP.LT.AND P5, PT, R28, UR9, !P0 ;  /* 0x000000091c007c0c */ /* 0x000fe4000c7a1270 */
[----:B------:R-:W-:Y:S01]  /*45d0*/  LEA.HI.X.SX32 R7, R12, R89, 0x1, P6 ;  /* 0x000000590c077211 */ /* 0x000fe200030f0eff */
[----:B------:R-:W-:Y:S01]  /*45e0*/  IMAD R28, R3, 0x4, R4 ;  /* 0x00000004031c7824 */ /* 0x000fe200078e0204 */
[C---:B------:R-:W-:Y:S02]  /*45f0*/  LEA R12, P6, R4.reuse, R83, 0x1 ;  /* 0x00000053040c7211 */ /* 0x040fe400078c08ff */
[----:B0-----:R-:W-:Y:S01]  /*4600*/  PRMT R9, R49, 0x7632, R9 ;  /* 0x0000763231097816 */ /* 0x001fe20000000009 */
[----:B------:R-:W-:Y:S01]  /*4610*/  IMAD R8, R3, 0x4, R28 ;  /* 0x0000000403087824 */ /* 0x000fe200078e021c */
[----:B------:R-:W-:-:S03]  /*4620*/  LEA.HI.X.SX32 R13, R4, R89, 0x1, P6 ;  /* 0x00000059040d7211 */ /* 0x000fc600030f0eff */
[----:B------:R-:W-:Y:S01]  /*4630*/  @P4 STG.E.U16 desc[UR14][R10.64], R9 ;  /* 0x000000090a004986 */ /* 0x000fe2000c10150e */
[----:B------:R-:W-:-:S03]  /*4640*/  ISETP.LT.AND P4, PT, R52, UR9, !P0 ;  /* 0x0000000934007c0c */ /* 0x000fc6000c781270 */
[----:B------:R-:W-:Y:S01]  /*4650*/  @P2 STG.E.U16 desc[UR14][R6.64], R46 ;  /* 0x0000002e06002986 */ /* 0x000fe2000c10150e */
[-C--:B------:R-:W-:Y:S02]  /*4660*/  LEA R14, P2, R28, R83.reuse, 0x1 ;  /* 0x000000531c0e7211 */ /* 0x080fe400078408ff */
[----:B------:R-:W-:Y:S01]  /*4670*/  ISETP.LT.AND P3, PT, R34, UR9, !P0 ;  /* 0x0000000922007c0c */ /* 0x000fe2000c761270 */
[----:B------:R0:W-:Y:S01]  /*4680*/  @P5 STG.E.U16 desc[UR14][R12.64], R50 ;  /* 0x000000320c005986 */ /* 0x0001e2000c10150e */
[----:B------:R-:W-:Y:S02]  /*4690*/  ISETP.LT.AND P6, PT, R23, UR9, !P0 ;  /* 0x0000000917007c0c */ /* 0x000fe4000c7c1270 */
[----:B------:R-:W-:Y:S01]  /*46a0*/  LEA R34, P5, R8, R83, 0x1 ;  /* 0x0000005308227211 */ /* 0x000fe200078a08ff */
[----:B------:R-:W1:Y:S01]  /*46b0*/  LDS.128 R4, [R33+UR12+0x1000] ;  /* 0x0010000c21047984 */ /* 0x000e620008000c00 */
[----:B------:R-:W-:Y:S02]  /*46c0*/  PRMT R23, R46, 0x7632, R23 ;  /* 0x000076322e177816 */ /* 0x000fe40000000017 */
[----:B------:R-:W-:Y:S01]  /*46d0*/  LEA.HI.X.SX32 R15, R28, R89, 0x1, P2 ;  /* 0x000000591c0f7211 */ /* 0x000fe200010f0eff */
[----:B------:R-:W-:Y:S01]  /*46e0*/  IMAD R28, R3, 0x4, R8 ;  /* 0x00000004031c7824 */ /* 0x000fe200078e0208 */
[----:B------:R-:W-:-:S02]  /*46f0*/  ISETP.LT.AND P2, PT, R35, UR9, !P0 ;  /* 0x0000000923007c0c */ /* 0x000fc4000c741270 */
[----:B------:R-:W-:Y:S02]  /*4700*/  LEA.HI.X.SX32 R35, R8, R89, 0x1, P5 ;  /* 0x0000005908237211 */ /* 0x000fe400028f0eff */
[----:B------:R-:W2:Y:S01]  /*4710*/  LDS.128 R8, [R19+UR12+0x1000] ;  /* 0x0010000c13087984 */ /* 0x000ea20008000c00 */
[----:B0-----:R-:W-:Y:S01]  /*4720*/  PRMT R13, R50, 0x7632, R13 ;  /* 0x00007632320d7816 */ /* 0x001fe2000000000d */
[----:B------:R-:W-:Y:S02]  /*4730*/  IMAD R38, R3, 0x4, R28 ;  /* 0x0000000403267824 */ /* 0x000fe400078e021c */
[----:B------:R-:W-:Y:S01]  /*4740*/  @P4 STG.E.U16 desc[UR14][R14.64], R23 ;  /* 0x000000170e004986 */ /* 0x000fe2000c10150e */
[----:B------:R-:W-:-:S03]  /*4750*/  LEA R36, P4, R28, R83, 0x1 ;  /* 0x000000531c247211 */ /* 0x000fc600078808ff */
[----:B------:R0:W-:Y:S01]  /*4760*/  @P6 STG.E.U16 desc[UR14][R34.64], R13 ;  /* 0x0000000d22006986 */ /* 0x0001e2000c10150e */
[----:B------:R-:W-:Y:S02]  /*4770*/  LEA.HI.X.SX32 R37, R28, R89, 0x1, P4 ;  /* 0x000000591c257211 */ /* 0x000fe400020f0eff */
[----:B------:R-:W-:Y:S01]  /*4780*/  ISETP.LT.AND P4, PT, R22, UR9, !P0 ;  /* 0x0000000916007c0c */ /* 0x000fe2000c781270 */
[C---:B------:R-:W-:Y:S01]  /*4790*/  IMAD R22, R3.reuse, 0x4, R38 ;  /* 0x0000000403167824 */ /* 0x040fe200078e0226 */
[----:B------:R-:W-:Y:S01]  /*47a0*/  LEA R12, P6, R38, R83, 0x1 ;  /* 0x00000053260c7211 */ /* 0x000fe200078c08ff */
[----:B------:R-:W-:Y:S01]  /*47b0*/  @P2 STG.E.U16 desc[UR14][R36.64], R47 ;  /* 0x0000002f24002986 */ /* 0x000fe2000c10150e */
[----:B------:R-:W-:Y:S01]  /*47c0*/  ISETP.LT.AND P2, PT, R0, UR9, !P0 ;  /* 0x0000000900007c0c */ /* 0x000fe2000c741270 */
[----:B------:R-:W-:Y:S01]  /*47d0*/  IMAD R0, R3, 0x4, R22 ;  /* 0x0000000403007824 */ /* 0x000fe200078e0216 */
[----:B0-----:R-:W-:Y:S02]  /*47e0*/  LEA.HI.X.SX32 R13, R38, R89, 0x1, P6 ;  /* 0x00000059260d7211 */ /* 0x001fe400030f0eff */
[----:B------:R-:W-:-:S02]  /*47f0*/  LEA R14, P6, R22, R83, 0x1 ;  /* 0x00000053160e7211 */ /* 0x000fc400078c08ff */
[----:B------:R-:W-:Y:S01]  /*4800*/  ISETP.LT.AND P5, PT, R32, UR9, !P0 ;  /* 0x0000000920007c0c */ /* 0x000fe2000c7a1270 */
[----:B------:R-:W-:Y:S01]  /*4810*/  IMAD R32, R3, 0x4, R0 ;  /* 0x0000000403207824 */ /* 0x000fe200078e0200 */
[----:B------:R-:W-:Y:S01]  /*4820*/  LEA.HI.X.SX32 R15, R22, R89, 0x1, P6 ;  /* 0x00000059160f7211 */ /* 0x000fe200030f0eff */
[----:B------:R0:W-:Y:S01]  /*4830*/  @P3 STG.E.U16 desc[UR14][R12.64], R51 ;  /* 0x000000330c003986 */ /* 0x0001e2000c10150e */
[C---:B------:R-:W-:Y:S02]  /*4840*/  LEA R22, P6, R0.reuse, R83, 0x1 ;  /* 0x0000005300167211 */ /* 0x040fe400078c08ff */
[----:B------:R-:W-:Y:S02]  /*4850*/  ISETP.LT.AND P3, PT, R29, UR9, !P0 ;  /* 0x000000091d007c0c */ /* 0x000fe4000c761270 */
[----:B------:R-:W-:Y:S01]  /*4860*/  LEA.HI.X.SX32 R23, R0, R89, 0x1, P6 ;  /* 0x0000005900177211 */ /* 0x000fe200030f0eff */
[----:B------:R-:W-:Y:S01]  /*4870*/  IMAD R0, R3, 0x4, R32 ;  /* 0x0000000403007824 */ /* 0x000fe200078e0220 */
[----:B------:R-:W-:-:S02]  /*4880*/  LEA R28, P6, R32, R83, 0x1 ;  /* 0x00000053201c7211 */ /* 0x000fc400078c08ff */
[----:B0-----:R-:W-:Y:S02]  /*4890*/  PRMT R13, R47, 0x7632, R13 ;  /* 0x000076322f0d7816 */ /* 0x001fe4000000000d */
[----:B------:R-:W-:-:S03]  /*48a0*/  PRMT R19, R51, 0x7632, R19 ;  /* 0x0000763233137816 */ /* 0x000fc60000000013 */
[----:B------:R0:W-:Y:S01]  /*48b0*/  @P4 STG.E.U16 desc[UR14][R14.64], R13 ;  /* 0x0000000d0e004986 */ /* 0x0001e2000c10150e */
[----:B------:R-:W-:Y:S02]  /*48c0*/  ISETP.LT.AND P4, PT, R31, UR9, !P0 ;  /* 0x000000091f007c0c */ /* 0x000fe4000c781270 */
[----:B------:R-:W-:Y:S01]  /*48d0*/  LEA.HI.X.SX32 R29, R32, R89, 0x1, P6 ;  /* 0x00000059201d7211 */ /* 0x000fe200030f0eff */
[----:B------:R-:W-:Y:S01]  /*48e0*/  IMAD R32, R3, 0x4, R0 ;  /* 0x0000000403207824 */ /* 0x000fe200078e0200 */
[C---:B------:R-:W-:Y:S01]  /*48f0*/  LEA R12, P6, R0.reuse, R83, 0x1 ;  /* 0x00000053000c7211 */ /* 0x040fe200078c08ff */
[----:B------:R3:W-:Y:S01]  /*4900*/  @P2 STG.E.U16 desc[UR14][R22.64], R19 ;  /* 0x0000001316002986 */ /* 0x0007e2000c10150e */
[----:B------:R-:W-:Y:S02]  /*4910*/  ISETP.LT.AND P2, PT, R25, UR9, !P0 ;  /* 0x0000000919007c0c */ /* 0x000fe4000c741270 */
[----:B0-----:R-:W-:Y:S01]  /*4920*/  LEA.HI.X.SX32 R13, R0, R89, 0x1, P6 ;  /* 0x00000059000d7211 */ /* 0x001fe200030f0eff */
[----:B------:R-:W-:Y:S01]  /*4930*/  IMAD R0, R3, 0x4, R32 ;  /* 0x0000000403007824 */ /* 0x000fe200078e0220 */
[----:B------:R-:W-:Y:S01]  /*4940*/  LEA R14, P6, R32, R83, 0x1 ;  /* 0x00000053200e7211 */ /* 0x000fe200078c08ff */
[----:B-1----:R-:W-:Y:S01]  /*4950*/  @P3 STG.E.U16 desc[UR14][R28.64], R4 ;  /* 0x000000041c003986 */ /* 0x002fe2000c10150e */
[----:B------:R-:W-:-:S02]  /*4960*/  ISETP.LT.AND P3, PT, R30, UR9, !P0 ;  /* 0x000000091e007c0c */ /* 0x000fc4000c761270 */
[----:B------:R-:W-:Y:S01]  /*4970*/  LEA.HI.X.SX32 R15, R32, R89, 0x1, P6 ;  /* 0x00000059200f7211 */ /* 0x000fe200030f0eff */
[----:B--2---:R0:W-:Y:S01]  /*4980*/  @P4 STG.E.U16 desc[UR14][R12.64], R8 ;  /* 0x000000080c004986 */ /* 0x0041e2000c10150e */
[C---:B---3--:R-:W-:Y:S01]  /*4990*/  LEA R22, P6, R0.reuse, R83, 0x1 ;  /* 0x0000005300167211 */ /* 0x048fe200078c08ff */
[----:B------:R-:W-:Y:S01]  /*49a0*/  IMAD R30, R3, 0x4, R0 ;  /* 0x00000004031e7824 */ /* 0x000fe200078e0200 */
[----:B------:R-:W-:Y:S02]  /*49b0*/  ISETP.LT.AND P4, PT, R27, UR9, !P0 ;  /* 0x000000091b007c0c */ /* 0x000fe4000c781270 */
[----:B------:R-:W-:Y:S01]  /*49c0*/  LEA.HI.X.SX32 R23, R0, R89, 0x1, P6 ;  /* 0x0000005900177211 */ /* 0x000fe200030f0eff */
[----:B------:R-:W-:Y:S01]  /*49d0*/  IMAD R0, R3, 0x4, R30 ;  /* 0x0000000403007824 */ /* 0x000fe200078e021e */
[----:B0-----:R-:W-:-:S03]  /*49e0*/  PRMT R13, R4, 0x7632, R13 ;  /* 0x00007632040d7816 */ /* 0x001fc6000000000d */
[C---:B------:R-:W-:Y:S01]  /*49f0*/  IMAD R4, R3.reuse, 0x4, R0 ;  /* 0x0000000403047824 */ /* 0x040fe200078e0200 */
[-C--:B------:R-:W-:Y:S01]  /*4a00*/  LEA R12, P6, R0, R83.reuse, 0x1 ;  /* 0x00000053000c7211 */ /* 0x080fe200078c08ff */
[----:B------:R0:W-:Y:S01]  /*4a10*/  @P2 STG.E.U16 desc[UR14][R14.64], R13 ;  /* 0x0000000d0e002986 */ /* 0x0001e2000c10150e */
[----:B------:R-:W-:Y:S02]  /*4a20*/  LEA R28, P2, R30, R83, 0x1 ;  /* 0x000000531e1c7211 */ /* 0x000fe400078408ff */
[----:B------:R-:W-:Y:S02]  /*4a30*/  PRMT R19, R8, 0x7632, R19 ;  /* 0x0000763208137816 */ /* 0x000fe40000000013 */
[-C--:B------:R-:W-:Y:S02]  /*4a40*/  LEA.HI.X.SX32 R29, R30, R89.reuse, 0x1, P2 ;  /* 0x000000591e1d7211 */ /* 0x080fe400010f0eff */
[----:B------:R-:W-:Y:S01]  /*4a50*/  ISETP.LT.AND P2, PT, R26, UR9, !P0 ;  /* 0x000000091a007c0c */ /* 0x000fe2000c741270 */
[----:B------:R1:W-:Y:S01]  /*4a60*/  @P3 STG.E.U16 desc[UR14][R22.64], R19 ;  /* 0x0000001316003986 */ /* 0x0003e2000c10150e */
[----:B0-----:R-:W-:Y:S01]  /*4a70*/  LEA.HI.X.SX32 R13, R0, R89, 0x1, P6 ;  /* 0x00000059000d7211 */ /* 0x001fe200030f0eff */
[----:B------:R-:W-:Y:S01]  /*4a80*/  IMAD R0, R3, 0x4, R4 ;  /* 0x0000000403007824 */ /* 0x000fe200078e0204 */
[----:B------:R-:W-:Y:S01]  /*4a90*/  LEA R14, P6, R4, R83, 0x1 ;  /* 0x00000053040e7211 */ /* 0x000fe200078c08ff */
[----:B------:R-:W-:Y:S01]  /*4aa0*/  @P4 STG.E.U16 desc[UR14][R28.64], R5 ;  /* 0x000000051c004986 */ /* 0x000fe2000c10150e */
[----:B------:R-:W-:-:S02]  /*4ab0*/  ISETP.LT.AND P3, PT, R18, UR9, !P0 ;  /* 0x0000000912007c0c */ /* 0x000fc4000c761270 */
[----:B------:R-:W-:Y:S01]  /*4ac0*/  LEA.HI.X.SX32 R15, R4, R89, 0x1, P6 ;  /* 0x00000059040f7211 */ /* 0x000fe200030f0eff */
[----:B------:R0:W-:Y:S01]  /*4ad0*/  @P5 STG.E.U16 desc[UR14][R12.64], R9 ;  /* 0x000000090c005986 */ /* 0x0001e2000c10150e */
[----:B------:R-:W-:Y:S01]  /*4ae0*/  LEA R18, P6, R0, R83, 0x1 ;  /* 0x0000005300127211 */ /* 0x000fe200078c08ff */
[C---:B------:R-:W-:Y:S01]  /*4af0*/  IMAD R8, R3.reuse, 0x4, R0 ;  /* 0x0000000403087824 */ /* 0x040fe200078e0200 */
[----:B------:R-:W-:Y:S02]  /*4b00*/  ISETP.LT.AND P4, PT, R24, UR9, !P0 ;  /* 0x0000000918007c0c */ /* 0x000fe4000c781270 */
[----:B-1----:R-:W-:Y:S01]  /*4b10*/  LEA.HI.X.SX32 R19, R0, R89, 0x1, P6 ;  /* 0x0000005900137211 */ /* 0x002fe200030f0eff */
[----:B------:R-:W-:Y:S01]  /*4b20*/  IMAD R0, R3, 0x4, R8 ;  /* 0x0000000403007824 */ /* 0x000fe200078e0208 */
[----:B------:R-:W-:Y:S02]  /*4b30*/  ISETP.LT.AND P5, PT, R21, UR9, !P0 ;  /* 0x0000000915007c0c */ /* 0x000fe4000c7a1270 */
[----:B0-----:R-:W-:-:S02]  /*4b40*/  PRMT R13, R5, 0x7632, R13 ;  /* 0x00007632050d7816 */ /* 0x001fc4000000000d */
[----:B------:R-:W-:-:S03]  /*4b50*/  LEA R4, P6, R8, R83, 0x1 ;  /* 0x0000005308047211 */ /* 0x000fc600078c08ff */
[----:B------:R0:W-:Y:S01]  /*4b60*/  @P2 STG.E.U16 desc[UR14][R14.64], R13 ;  /* 0x0000000d0e002986 */ /* 0x0001e2000c10150e */
[----:B------:R-:W-:Y:S01]  /*4b70*/  ISETP.LT.AND P2, PT, R16, UR9, !P0 ;  /* 0x0000000910007c0c */ /* 0x000fe2000c741270 */
[C---:B------:R-:W-:Y:S01]  /*4b80*/  IMAD R16, R3.reuse, 0x4, R0 ;  /* 0x0000000403107824 */ /* 0x040fe200078e0200 */
[----:B------:R-:W-:Y:S02]  /*4b90*/  LEA.HI.X.SX32 R5, R8, R89, 0x1, P6 ;  /* 0x0000005908057211 */ /* 0x000fe400030f0eff */
[C---:B------:R-:W-:Y:S01]  /*4ba0*/  LEA R8, P6, R0.reuse, R83, 0x1 ;  /* 0x0000005300087211 */ /* 0x040fe200078c08ff */
[----:B------:R-:W-:Y:S01]  /*4bb0*/  IMAD R22, R3, 0x4, R16 ;  /* 0x0000000403167824 */ /* 0x000fe200078e0210 */
[----:B0-----:R-:W-:Y:S02]  /*4bc0*/  PRMT R15, R9, 0x7632, R15 ;  /* 0x00007632090f7816 */ /* 0x001fe4000000000f */
[----:B------:R-:W-:Y:S01]  /*4bd0*/  LEA.HI.X.SX32 R9, R0, R89, 0x1, P6 ;  /* 0x0000005900097211 */ /* 0x000fe200030f0eff */
[----:B------:R-:W-:-:S02]  /*4be0*/  IMAD R0, R3, 0x4, R22 ;  /* 0x0000000403007824 */ /* 0x000fc400078e0216 */
[----:B------:R0:W-:Y:S04]  /*4bf0*/  @P4 STG.E.U16 desc[UR14][R18.64], R15 ;  /* 0x0000000f12004986 */ /* 0x0001e8000c10150e */
[----:B------:R1:W-:Y:S01]  /*4c00*/  @P5 STG.E.U16 desc[UR14][R4.64], R6 ;  /* 0x0000000604005986 */ /* 0x0003e2000c10150e */
[----:B------:R-:W-:Y:S01]  /*4c10*/  ISETP.LT.AND P5, PT, R20, UR9, !P0 ;  /* 0x0000000914007c0c */ /* 0x000fe2000c7a1270 */
[----:B------:R-:W-:Y:S02]  /*4c20*/  IMAD R20, R3, 0x4, R0 ;  /* 0x0000000403147824 */ /* 0x000fe400078e0200 */
[----:B------:R2:W-:Y:S01]  /*4c30*/  @P2 STG.E.U16 desc[UR14][R8.64], R10 ;  /* 0x0000000a08002986 */ /* 0x0005e2000c10150e */
[-C--:B------:R-:W-:Y:S02]  /*4c40*/  LEA R14, P2, R22, R83.reuse, 0x1 ;  /* 0x00000053160e7211 */ /* 0x080fe400078408ff */
[----:B------:R-:W-:-:S02]  /*4c50*/  LEA R12, P6, R16, R83, 0x1 ;  /* 0x00000053100c7211 */ /* 0x000fc400078c08ff */
[----:B0-----:R-:W-:Y:S02]  /*4c60*/  LEA.HI.X.SX32 R15, R22, R89, 0x1, P2 ;  /* 0x00000059160f7211 */ /* 0x001fe400010f0eff */
[----:B-1----:R-:W-:Y:S02]  /*4c70*/  LEA R4, P2, R20, R83, 0x1 ;  /* 0x0000005314047211 */ /* 0x002fe400078408ff */
[----:B------:R-:W-:Y:S01]  /*4c80*/  ISETP.LT.AND P4, PT, R17, UR9, !P0 ;  /* 0x0000000911007c0c */ /* 0x000fe2000c781270 */
[----:B------:R-:W-:Y:S01]  /*4c90*/  IMAD R24, R3, 0x4, R20 ;  /* 0x0000000403187824 */ /* 0x000fe200078e0214 */
[-C--:B------:R-:W-:Y:S02]  /*4ca0*/  LEA.HI.X.SX32 R13, R16, R89.reuse, 0x1, P6 ;  /* 0x00000059100d7211 */ /* 0x080fe400030f0eff */
[----:B------:R-:W-:Y:S02]  /*4cb0*/  LEA.HI.X.SX32 R5, R20, R89, 0x1, P2 ;  /* 0x0000005914057211 */ /* 0x000fe400010f0eff */
[----:B------:R-:W-:-:S02]  /*4cc0*/  LEA R16, P6, R0, R83, 0x1 ;  /* 0x0000005300107211 */ /* 0x000fc400078c08ff */
[----:B------:R-:W-:Y:S02]  /*4cd0*/  ISETP.LT.AND P2, PT, R2, UR9, !P0 ;  /* 0x0000000902007c0c */ /* 0x000fe4000c741270 */
[----:B------:R-:W-:Y:S02]  /*4ce0*/  ISETP.LT.AND P0, PT, R90, UR9, !P0 ;  /* 0x000000095a007c0c */ /* 0x000fe4000c701270 */
[----:B------:R-:W-:Y:S02]  /*4cf0*/  LEA.HI.X.SX32 R17, R0, R89, 0x1, P6 ;  /* 0x0000005900117211 */ /* 0x000fe400030f0eff */
[----:B------:R-:W-:Y:S02]  /*4d00*/  LEA R18, P6, R24, R83, 0x1 ;  /* 0x0000005318127211 */ /* 0x000fe400078c08ff */
[----:B------:R-:W-:Y:S02]  /*4d10*/  PRMT R6, R6, 0x7632, R6 ;  /* 0x0000763206067816 */ /* 0x000fe40000000006 */
[----:B--2---:R-:W-:Y:S01]  /*4d20*/  PRMT R10, R10, 0x7632, R10 ;  /* 0x000076320a0a7816 */ /* 0x004fe2000000000a */
[----:B------:R-:W-:Y:S01]  /*4d30*/  IMAD R0, R3, 0x4, R24 ;  /* 0x0000000403007824 */ /* 0x000fe200078e0218 */
[----:B------:R-:W-:Y:S01]  /*4d40*/  LEA.HI.X.SX32 R19, R24, R89, 0x1, P6 ;  /* 0x0000005918137211 */ /* 0x000fe200030f0eff */
[----:B------:R0:W-:Y:S01]  /*4d50*/  @P5 STG.E.U16 desc[UR14][R12.64], R6 ;  /* 0x000000060c005986 */ /* 0x0001e2000c10150e */
[----:B------:R-:W-:-:S03]  /*4d60*/  PRMT R9, R7, 0x7632, R9 ;  /* 0x0000763207097816 */ /* 0x000fc60000000009 */
[----:B------:R0:W-:Y:S01]  /*4d70*/  @P4 STG.E.U16 desc[UR14][R14.64], R10 ;  /* 0x0000000a0e004986 */ /* 0x0001e2000c10150e */
[----:B------:R-:W-:-:S03]  /*4d80*/  LEA R2, P6, R0, R83, 0x1 ;  /* 0x0000005300027211 */ /* 0x000fc600078c08ff */
[----:B------:R0:W-:Y:S04]  /*4d90*/  @P3 STG.E.U16 desc[UR14][R16.64], R7 ;  /* 0x0000000710003986 */ /* 0x0001e8000c10150e */
[----:B------:R0:W-:Y:S01]  /*4da0*/  @P2 STG.E.U16 desc[UR14][R4.64], R11 ;  /* 0x0000000b04002986 */ /* 0x0001e2000c10150e */
[----:B------:R-:W-:-:S03]  /*4db0*/  LEA.HI.X.SX32 R3, R0, R89, 0x1, P6 ;  /* 0x0000005900037211 */ /* 0x000fc600030f0eff */
[----:B------:R0:W-:Y:S01]  /*4dc0*/  @P1 STG.E.U16 desc[UR14][R18.64], R9 ;  /* 0x0000000912001986 */ /* 0x0001e2000c10150e */
[----:B------:R-:W-:Y:S05]  /*4dd0*/  @!P0 EXIT ;  /* 0x000000000000894d */ /* 0x000fea0003800000 */
[----:B0-----:R-:W-:-:S05]  /*4de0*/  PRMT R11, R11, 0x7632, R11 ;  /* 0x000076320b0b7816 */ /* 0x001fca000000000b */
[----:B------:R-:W-:Y:S01]  /*4df0*/  STG.E.U16 desc[UR14][R2.64], R11 ;  /* 0x0000000b02007986 */ /* 0x000fe2000c10150e */
[----:B------:R-:W-:Y:S05]  /*4e00*/  EXIT ;  /* 0x000000000000794d */ /* 0x000fea0003800000 */
.L_x_2:
[----:B------:R-:W-:-:S00]  /*4e10*/  BRA `(.L_x_2) ;  /* 0xfffffffc00fc7947 */ /* 0x000fc0000383ffff */
[----:B------:R-:W-:-:S00]  /*4e20*/  NOP ;  /* 0x0000000000007918 */ /* 0x000fc00000000000 */
        /* <DEDUP_REMOVED lines=13> */
.L_x_3:


//--------------------- .nv.shared.matmul_kernel  --------------------------
	.section	.nv.shared.matmul_kernel,"aw",@nobits
	.sectionflags	@""
	.align	16
	.zero		1024


//--------------------- .nv.shared.reserved.0     --------------------------
	.section	.nv.shared.reserved.0,"aw",@nobits
	.weak		__nv_reservedSMEM_offset_0_alias
	.size		__nv_reservedSMEM_offset_0_alias, 0, 0
	.other		__nv_reservedSMEM_offset_0_alias,@"STO_CUDA_RESERVED_SHARED STV_DEFAULT"
__nv_reservedSMEM_offset_0_alias:
	.zero		0


//--------------------- .nv.constant0.matmul_kernel --------------------------
	.section	.nv.constant0.matmul_kernel,"a",@progbits
	.sectionflags	@""
	.align	4
.nv.constant0.matmul_kernel:
	.zero		608


//--------------------- SYMBOLS --------------------------

	.type		.nv.reservedSmem.offset0,@object
	.size		.nv.reservedSmem.offset0,0x4
